	.target	sm_90a

	.elftype	@"ET_EXEC"


//--------------------- .note.nv.tkinfo           --------------------------
	.section	.note.nv.tkinfo,"",@"SHT_NOTE"
	.sectionflags	@"SHF_NOTE_NV_TKINFO"
	.tkinfo
        /*0018*/ 	.word	0x00000002
        /*0030*/ 	.string	""
        /*0030*/ 	.string	"ptxas"
        /*0030*/ 	.string	"Cuda compilation tools, release 13.0, V13.0.88"
        /*0030*/ 	.string	"Build cuda_13.0.r13.0/compiler.36424714_0"
        /*0030*/ 	.string	"-arch sm_90a -m 64 "



//--------------------- .note.nv.cuinfo           --------------------------
	.section	.note.nv.cuinfo,"",@"SHT_NOTE"
	.sectionflags	@"SHF_NOTE_NV_CUINFO"
        /*0018*/ 	.short	0x0002
        /*001a*/ 	.short	0x005a
        /*001c*/ 	.short	0x0082
	.zero		2


//--------------------- .nv.info                  --------------------------
	.section	.nv.info,"",@"SHT_CUDA_INFO"
	.align	4


	//----- nvinfo : EIATTR_REGCOUNT
	.align		4
        /*0000*/ 	.byte	0x04, 0x2f
        /*0002*/ 	.short	(.L_15 - .L_14)
	.align		4
.L_14:
        /*0004*/ 	.word	index@(_ZN7cutlass13device_kernelINS_4gemm6kernel13GemmUniversalIN4cute5tupleIJiiiiEEENS1_10collective13CollectiveMmaINS1_34MainloopSm90TmaGmmaWarpSpecializedILi14ENS5_IJNS4_1CILi2EEENSA_ILi1EEESC_EEENS1_35KernelTmaWarpSpecializedCooperativeEEENS5_IJNSA_ILi256EEESG_NSA_ILi16EEEEEENS_10bfloat16_tENS5_IJlSC_lEEESJ_SK_NS4_8TiledMMAINS4_8MMA_AtomIJNS4_4SM904GMMA28MMA_64x256x16_F32BF16BF16_SSILNSO_5MajorE0ELSQ_0ELNSO_7ScaleInE1ELSR_1EEEEEENS4_6LayoutISD_NS5_IJSC_NSA_ILi0EEESV_EEEEENS5_IJNS4_10UnderscoreESY_SY_EEEEENS4_13SM90_TMA_LOADENS4_14ComposedLayoutINS4_7SwizzleILi1ELi4ELi3EEENS4_18smem_ptr_flag_bitsILi16EEENSU_INS5_IJNSA_ILi8EEESH_EEENS5_IJSH_SC_EEEEEEEvNS4_8identityENS4_23SM90_TMA_LOAD_MULTICASTES1B_vS1C_EENS_8epilogue10collective6detail29Sm90TmaWarpSpecializedAdapterINS1G_15DefaultEpilogueISJ_SK_SK_NS1F_6thread17LinearCombinationISJ_Li1EffLNS1K_9ScaleType4KindE0ELNS_15FloatRoundStyleE2ESJ_EENS1_15EpilogueDefaultEEEEEvvEEEEvNT_6ParamsE)
        /*0008*/ 	.word	0x000000a8


	//----- nvinfo : EIATTR_FRAME_SIZE
	.align		4
.L_15:
        /*000c*/ 	.byte	0x04, 0x11
        /*000e*/ 	.short	(.L_17 - .L_16)
	.align		4
.L_16:
        /*0010*/ 	.word	index@(_ZN7cutlass13device_kernelINS_4gemm6kernel13GemmUniversalIN4cute5tupleIJiiiiEEENS1_10collective13CollectiveMmaINS1_34MainloopSm90TmaGmmaWarpSpecializedILi14ENS5_IJNS4_1CILi2EEENSA_ILi1EEESC_EEENS1_35KernelTmaWarpSpecializedCooperativeEEENS5_IJNSA_ILi256EEESG_NSA_ILi16EEEEEENS_10bfloat16_tENS5_IJlSC_lEEESJ_SK_NS4_8TiledMMAINS4_8MMA_AtomIJNS4_4SM904GMMA28MMA_64x256x16_F32BF16BF16_SSILNSO_5MajorE0ELSQ_0ELNSO_7ScaleInE1ELSR_1EEEEEENS4_6LayoutISD_NS5_IJSC_NSA_ILi0EEESV_EEEEENS5_IJNS4_10UnderscoreESY_SY_EEEEENS4_13SM90_TMA_LOADENS4_14ComposedLayoutINS4_7SwizzleILi1ELi4ELi3EEENS4_18smem_ptr_flag_bitsILi16EEENSU_INS5_IJNSA_ILi8EEESH_EEENS5_IJSH_SC_EEEEEEEvNS4_8identityENS4_23SM90_TMA_LOAD_MULTICASTES1B_vS1C_EENS_8epilogue10collective6detail29Sm90TmaWarpSpecializedAdapterINS1G_15DefaultEpilogueISJ_SK_SK_NS1F_6thread17LinearCombinationISJ_Li1EffLNS1K_9ScaleType4KindE0ELNS_15FloatRoundStyleE2ESJ_EENS1_15EpilogueDefaultEEEEEvvEEEEvNT_6ParamsE)
        /*0014*/ 	.word	0x000002c0


	//----- nvinfo : EIATTR_MIN_STACK_SIZE
	.align		4
.L_17:
        /*0018*/ 	.byte	0x04, 0x12
        /*001a*/ 	.short	(.L_19 - .L_18)
	.align		4
.L_18:
        /*001c*/ 	.word	index@(_ZN7cutlass13device_kernelINS_4gemm6kernel13GemmUniversalIN4cute5tupleIJiiiiEEENS1_10collective13CollectiveMmaINS1_34MainloopSm90TmaGmmaWarpSpecializedILi14ENS5_IJNS4_1CILi2EEENSA_ILi1EEESC_EEENS1_35KernelTmaWarpSpecializedCooperativeEEENS5_IJNSA_ILi256EEESG_NSA_ILi16EEEEEENS_10bfloat16_tENS5_IJlSC_lEEESJ_SK_NS4_8TiledMMAINS4_8MMA_AtomIJNS4_4SM904GMMA28MMA_64x256x16_F32BF16BF16_SSILNSO_5MajorE0ELSQ_0ELNSO_7ScaleInE1ELSR_1EEEEEENS4_6LayoutISD_NS5_IJSC_NSA_ILi0EEESV_EEEEENS5_IJNS4_10UnderscoreESY_SY_EEEEENS4_13SM90_TMA_LOADENS4_14ComposedLayoutINS4_7SwizzleILi1ELi4ELi3EEENS4_18smem_ptr_flag_bitsILi16EEENSU_INS5_IJNSA_ILi8EEESH_EEENS5_IJSH_SC_EEEEEEEvNS4_8identityENS4_23SM90_TMA_LOAD_MULTICASTES1B_vS1C_EENS_8epilogue10collective6detail29Sm90TmaWarpSpecializedAdapterINS1G_15DefaultEpilogueISJ_SK_SK_NS1F_6thread17LinearCombinationISJ_Li1EffLNS1K_9ScaleType4KindE0ELNS_15FloatRoundStyleE2ESJ_EENS1_15EpilogueDefaultEEEEEvvEEEEvNT_6ParamsE)
        /*0020*/ 	.word	0x000002c0
.L_19:


//--------------------- .nv.compat                --------------------------
	.section	.nv.compat,"",@"SHT_CUDA_COMPAT_INFO"
	.align	4
        /*0000*/ 	.byte	0x02, 0x09, 0x01, 0x00, 0x02, 0x02, 0x04, 0x00, 0x02, 0x05, 0x05, 0x00, 0x03, 0x07, 0x01, 0x01
        /*0010*/ 	.byte	0x02, 0x03, 0x01, 0x00, 0x02, 0x06, 0x01, 0x00, 0x04, 0x0b, 0x08, 0x00, 0x00, 0x00, 0x00, 0x00
        /*0020*/ 	.byte	0x00, 0x00, 0x00, 0x00


//--------------------- .nv.info._ZN7cutlass13device_kernelINS_4gemm6kernel13GemmUniversalIN4cute5tupleIJiiiiEEENS1_10collective13CollectiveMmaINS1_34MainloopSm90TmaGmmaWarpSpecializedILi14ENS5_IJNS4_1CILi2EEENSA_ILi1EEESC_EEENS1_35KernelTmaWarpSpecializedCooperativeEEENS5_IJNSA_ILi256EEESG_NSA_ILi16EEEEEENS_10bfloat16_tENS5_IJlSC_lEEESJ_SK_NS4_8TiledMMAINS4_8MMA_AtomIJNS4_4SM904GMMA28MMA_64x256x16_F32BF16BF16_SSILNSO_5MajorE0ELSQ_0ELNSO_7ScaleInE1ELSR_1EEEEEENS4_6LayoutISD_NS5_IJSC_NSA_ILi0EEESV_EEEEENS5_IJNS4_10UnderscoreESY_SY_EEEEENS4_13SM90_TMA_LOADENS4_14ComposedLayoutINS4_7SwizzleILi1ELi4ELi3EEENS4_18smem_ptr_flag_bitsILi16EEENSU_INS5_IJNSA_ILi8EEESH_EEENS5_IJSH_SC_EEEEEEEvNS4_8identityENS4_23SM90_TMA_LOAD_MULTICASTES1B_vS1C_EENS_8epilogue10collective6detail29Sm90TmaWarpSpecializedAdapterINS1G_15DefaultEpilogueISJ_SK_SK_NS1F_6thread17LinearCombinationISJ_Li1EffLNS1K_9ScaleType4KindE0ELNS_15FloatRoundStyleE2ESJ_EENS1_15EpilogueDefaultEEEEEvvEEEEvNT_6ParamsE --------------------------
	.section	.nv.info._ZN7cutlass13device_kernelINS_4gemm6kernel13GemmUniversalIN4cute5tupleIJiiiiEEENS1_10collective13CollectiveMmaINS1_34MainloopSm90TmaGmmaWarpSpecializedILi14ENS5_IJNS4_1CILi2EEENSA_ILi1EEESC_EEENS1_35KernelTmaWarpSpecializedCooperativeEEENS5_IJNSA_ILi256EEESG_NSA_ILi16EEEEEENS_10bfloat16_tENS5_IJlSC_lEEESJ_SK_NS4_8TiledMMAINS4_8MMA_AtomIJNS4_4SM904GMMA28MMA_64x256x16_F32BF16BF16_SSILNSO_5MajorE0ELSQ_0ELNSO_7ScaleInE1ELSR_1EEEEEENS4_6LayoutISD_NS5_IJSC_NSA_ILi0EEESV_EEEEENS5_IJNS4_10UnderscoreESY_SY_EEEEENS4_13SM90_TMA_LOADENS4_14ComposedLayoutINS4_7SwizzleILi1ELi4ELi3EEENS4_18smem_ptr_flag_bitsILi16EEENSU_INS5_IJNSA_ILi8EEESH_EEENS5_IJSH_SC_EEEEEEEvNS4_8identityENS4_23SM90_TMA_LOAD_MULTICASTES1B_vS1C_EENS_8epilogue10collective6detail29Sm90TmaWarpSpecializedAdapterINS1G_15DefaultEpilogueISJ_SK_SK_NS1F_6thread17LinearCombinationISJ_Li1EffLNS1K_9ScaleType4KindE0ELNS_15FloatRoundStyleE2ESJ_EENS1_15EpilogueDefaultEEEEEvvEEEEvNT_6ParamsE,"",@"SHT_CUDA_INFO"
	.sectionflags	@""
	.align	4


	//----- nvinfo : EIATTR_CUDA_API_VERSION
	.align		4
        /*0000*/ 	.byte	0x04, 0x37
        /*0002*/ 	.short	(.L_21 - .L_20)
.L_20:
        /*0004*/ 	.word	0x00000082


	//----- nvinfo : EIATTR_KPARAM_INFO
	.align		4
.L_21:
        /*0008*/ 	.byte	0x04, 0x17
        /*000a*/ 	.short	(.L_23 - .L_22)
.L_22:
        /*000c*/ 	.word	0x00000000
        /*0010*/ 	.short	0x0000
        /*0012*/ 	.short	0x0070
        /*0014*/ 	.byte	0x00, 0xf0, 0x01, 0x10


	//----- nvinfo : EIATTR_SPARSE_MMA_MASK
	.align		4
.L_23:
        /*0018*/ 	.byte	0x03, 0x50
        /*001a*/ 	.short	0x0000


	//----- nvinfo : EIATTR_MAXREG_COUNT
	.align		4
        /*001c*/ 	.byte	0x03, 0x1b
        /*001e*/ 	.short	0x00a8


	//----- nvinfo : EIATTR_NUM_BARRIERS
	.align		4
        /*0020*/ 	.byte	0x02, 0x4c
        /*0022*/ 	.byte	0x01
	.zero		1


	//----- nvinfo : EIATTR_EXTERNS
	.align		4
        /*0024*/ 	.byte	0x04, 0x0f
        /*0026*/ 	.short	(.L_25 - .L_24)


	//   ....[0]....
	.align		4
.L_24:
        /*0028*/ 	.word	index@(__assertfail)


	//----- nvinfo : EIATTR_ANNOTATIONS
	.align		4
.L_25:
        /*002c*/ 	.byte	0x04, 0x55
        /*002e*/ 	.short	(.L_27 - .L_26)


	//   ....[0]....
.L_26:
        /*0030*/ 	.word	0x00000001
        /*0034*/ 	.byte	0x60, 0x0b, 0x00, 0x00, 0x01, 0x00, 0x00, 0x00, 0x80, 0x0b, 0x00, 0x00, 0x01, 0x00, 0x00, 0x00
        /* <DEDUP_REMOVED lines=251> */
        /*0ff4*/ 	.byte	0x60, 0x4d, 0x01, 0x00, 0x01, 0x00, 0x00, 0x00, 0x80, 0x4d, 0x01, 0x00


	//----- nvinfo : EIATTR_MERCURY_ISA_VERSION
	.align		4
.L_27:
        /*1000*/ 	.byte	0x03, 0x5f
        /*1002*/ 	.short	0x0101


	//----- nvinfo : EIATTR_INT_WARP_WIDE_INSTR_OFFSETS
	.align		4
        /*1004*/ 	.byte	0x04, 0x31
        /*1006*/ 	.short	(.L_29 - .L_28)


	//   ....[0]....
.L_28:
        /*1008*/ 	.word	0x000006f0


	//   ....[1]....
        /*100c*/ 	.word	0x00000700


	//   ....[2]....
        /*1010*/ 	.word	0x00000870


	//----- nvinfo : EIATTR_COOP_GROUP_MASK_REGIDS
	.align		4
.L_29:
        /*1014*/ 	.byte	0x04, 0x29
        /*1016*/ 	.short	(.L_31 - .L_30)


	//   ....[0]....
.L_30:
        /*1018*/ 	.word	0xffffffff


	//   ....[1]....
        /*101c*/ 	.word	0xffffffff


	//   ....[2]....
        /*1020*/ 	.word	0xffffffff


	//   ....[3]....
        /*1024*/ 	.word	0xffffffff


	//   ....[4]....
        /*1028*/ 	.word	0xffffffff


	//   ....[5]....
        /*102c*/ 	.word	0xffffffff


	//----- nvinfo : EIATTR_COOP_GROUP_INSTR_OFFSETS
	.align		4
.L_31:
        /*1030*/ 	.byte	0x04, 0x28
        /*1032*/ 	.short	(.L_33 - .L_32)


	//   ....[0]....
.L_32:
        /*1034*/ 	.word	0x00000070


	//   ....[1]....
        /*1038*/ 	.word	0x00000080


	//   ....[2]....
        /*103c*/ 	.word	0x000001a0


	//   ....[3]....
        /*1040*/ 	.word	0x00000540


	//   ....[4]....
        /*1044*/ 	.word	0x000009b0


	//   ....[5]....
        /*1048*/ 	.word	0x00001580


	//----- nvinfo : EIATTR_REG_RECONFIG
	.align		4
.L_33:
        /*104c*/ 	.byte	0x01, 0x54
	.zero		2


	//----- nvinfo : EIATTR_SYSCALL_OFFSETS
	.align		4
        /*1050*/ 	.byte	0x04, 0x46
        /*1052*/ 	.short	(.L_35 - .L_34)


	//   ....[0]....
.L_34:
        /*1054*/ 	.word	0x00001730


	//----- nvinfo : EIATTR_MBARRIER_INSTR_OFFSETS
	.align		4
.L_35:
        /*1058*/ 	.byte	0x04, 0x39
        /*105a*/ 	.short	(.L_37 - .L_36)


	//   ....[0]....
.L_36:
        /*105c*/ 	.word	0x00000340
        /*1060*/ 	.word	0x000000ff
        /*1064*/ 	.word	0x00000000
        /*1068*/ 	.short	0x0100
        /*106a*/ 	.byte	0x08
	.zero		1


	//   ....[1]....
        /*106c*/ 	.word	0x00000350
        /*1070*/ 	.word	0x000000ff
        /*1074*/ 	.word	0x00000070
        /*1078*/ 	.short	0x0100
        /*107a*/ 	.byte	0x08
	.zero		1


	//   ....[2]....
        /*107c*/ 	.word	0x00000360
        /*1080*/ 	.word	0x000000ff
        /*1084*/ 	.word	0x00000008
        /*1088*/ 	.short	0x0100
        /*108a*/ 	.byte	0x08
	.zero		1


	//   ....[3]....
        /*108c*/ 	.word	0x00000370
        /*1090*/ 	.word	0x000000ff
        /*1094*/ 	.word	0x00000078
        /*1098*/ 	.short	0x0100
        /*109a*/ 	.byte	0x08
	.zero		1


	//   ....[4]....
        /*109c*/ 	.word	0x00000380
        /*10a0*/ 	.word	0x000000ff
        /*10a4*/ 	.word	0x00000010
        /*10a8*/ 	.short	0x0100
        /*10aa*/ 	.byte	0x08
	.zero		1


	//   ....[5]....
        /*10ac*/ 	.word	0x00000390
        /*10b0*/ 	.word	0x000000ff
        /*10b4*/ 	.word	0x00000080
        /*10b8*/ 	.short	0x0100
        /*10ba*/ 	.byte	0x08
	.zero		1


	//   ....[6]....
        /*10bc*/ 	.word	0x000003a0
        /*10c0*/ 	.word	0x000000ff
        /*10c4*/ 	.word	0x00000018
        /*10c8*/ 	.short	0x0100
        /*10ca*/ 	.byte	0x08
	.zero		1


	//   ....[7]....
        /*10cc*/ 	.word	0x000003b0
        /*10d0*/ 	.word	0x000000ff
        /*10d4*/ 	.word	0x00000088
        /*10d8*/ 	.short	0x0100
        /*10da*/ 	.byte	0x08
	.zero		1


	//   ....[8]....
        /*10dc*/ 	.word	0x000003c0
        /*10e0*/ 	.word	0x000000ff
        /*10e4*/ 	.word	0x00000020
        /*10e8*/ 	.short	0x0100
        /*10ea*/ 	.byte	0x08
	.zero		1


	//   ....[9]....
        /*10ec*/ 	.word	0x000003d0
        /*10f0*/ 	.word	0x000000ff
        /*10f4*/ 	.word	0x00000090
        /*10f8*/ 	.short	0x0100
        /*10fa*/ 	.byte	0x08
	.zero		1


	//   ....[10]....
        /*10fc*/ 	.word	0x000003e0
        /*1100*/ 	.word	0x000000ff
        /*1104*/ 	.word	0x00000028
        /*1108*/ 	.short	0x0100
        /*110a*/ 	.byte	0x08
	.zero		1


	//   ....[11]....
        /*110c*/ 	.word	0x000003f0
        /*1110*/ 	.word	0x000000ff
        /*1114*/ 	.word	0x00000098
        /*1118*/ 	.short	0x0100
        /*111a*/ 	.byte	0x08
	.zero		1


	//   ....[12]....
        /*111c*/ 	.word	0x00000400
        /*1120*/ 	.word	0x000000ff
        /*1124*/ 	.word	0x00000030
        /*1128*/ 	.short	0x0100
        /*112a*/ 	.byte	0x08
	.zero		1


	//   ....[13]....
        /*112c*/ 	.word	0x00000410
        /*1130*/ 	.word	0x000000ff
        /*1134*/ 	.word	0x000000a0
        /*1138*/ 	.short	0x0100
        /*113a*/ 	.byte	0x08
	.zero		1


	//   ....[14]....
        /*113c*/ 	.word	0x00000420
        /*1140*/ 	.word	0x000000ff
        /*1144*/ 	.word	0x00000038
        /*1148*/ 	.short	0x0100
        /*114a*/ 	.byte	0x08
	.zero		1


	//   ....[15]....
        /*114c*/ 	.word	0x00000430
        /*1150*/ 	.word	0x000000ff
        /*1154*/ 	.word	0x000000a8
        /*1158*/ 	.short	0x0100
        /*115a*/ 	.byte	0x08
	.zero		1


	//   ....[16]....
        /*115c*/ 	.word	0x00000440
        /*1160*/ 	.word	0x000000ff
        /*1164*/ 	.word	0x00000040
        /*1168*/ 	.short	0x0100
        /*116a*/ 	.byte	0x08
	.zero		1


	//   ....[17]....
        /*116c*/ 	.word	0x00000450
        /*1170*/ 	.word	0x000000ff
        /*1174*/ 	.word	0x000000b0
        /*1178*/ 	.short	0x0100
        /*117a*/ 	.byte	0x08
	.zero		1


	//   ....[18]....
        /*117c*/ 	.word	0x00000460
        /*1180*/ 	.word	0x000000ff
        /*1184*/ 	.word	0x00000048
        /*1188*/ 	.short	0x0100
        /*118a*/ 	.byte	0x08
	.zero		1


	//   ....[19]....
        /*118c*/ 	.word	0x00000470
        /*1190*/ 	.word	0x000000ff
        /*1194*/ 	.word	0x000000b8
        /*1198*/ 	.short	0x0100
        /*119a*/ 	.byte	0x08
	.zero		1


	//   ....[20]....
        /*119c*/ 	.word	0x00000480
        /*11a0*/ 	.word	0x000000ff
        /*11a4*/ 	.word	0x00000050
        /*11a8*/ 	.short	0x0100
        /*11aa*/ 	.byte	0x08
	.zero		1


	//   ....[21]....
        /*11ac*/ 	.word	0x00000490
        /*11b0*/ 	.word	0x000000ff
        /*11b4*/ 	.word	0x000000c0
        /*11b8*/ 	.short	0x0100
        /*11ba*/ 	.byte	0x08
	.zero		1


	//   ....[22]....
        /*11bc*/ 	.word	0x000004a0
        /*11c0*/ 	.word	0x000000ff
        /*11c4*/ 	.word	0x00000058
        /*11c8*/ 	.short	0x0100
        /*11ca*/ 	.byte	0x08
	.zero		1


	//   ....[23]....
        /*11cc*/ 	.word	0x000004b0
        /*11d0*/ 	.word	0x000000ff
        /*11d4*/ 	.word	0x000000c8
        /*11d8*/ 	.short	0x0100
        /*11da*/ 	.byte	0x08
	.zero		1


	//   ....[24]....
        /*11dc*/ 	.word	0x000004c0
        /*11e0*/ 	.word	0x000000ff
        /*11e4*/ 	.word	0x00000060
        /*11e8*/ 	.short	0x0100
        /*11ea*/ 	.byte	0x08
	.zero		1


	//   ....[25]....
        /*11ec*/ 	.word	0x000004d0
        /*11f0*/ 	.word	0x000000ff
        /*11f4*/ 	.word	0x000000d0
        /*11f8*/ 	.short	0x0100
        /*11fa*/ 	.byte	0x08
	.zero		1


	//   ....[26]....
        /*11fc*/ 	.word	0x000004e0
        /*1200*/ 	.word	0x000000ff
        /*1204*/ 	.word	0x00000068
        /*1208*/ 	.short	0x0100
        /*120a*/ 	.byte	0x08
	.zero		1


	//   ....[27]....
        /*120c*/ 	.word	0x000004f0
        /*1210*/ 	.word	0x000000ff
        /*1214*/ 	.word	0x000000d8
        /*1218*/ 	.short	0x0100
        /*121a*/ 	.byte	0x08
	.zero		1


	//   ....[28]....
        /*121c*/ 	.word	0x000008e0
        /*1220*/ 	.word	0x000000ff
        /*1224*/ 	.word	0x000000f0
        /*1228*/ 	.short	0x0100
        /*122a*/ 	.byte	0x06
	.zero		1


	//   ....[29]....
        /*122c*/ 	.word	0x00000910
        /*1230*/ 	.word	0x000000ff
        /*1234*/ 	.word	0x000000f8
        /*1238*/ 	.short	0x0100
        /*123a*/ 	.byte	0x06
	.zero		1


	//   ....[30]....
        /*123c*/ 	.word	0x000017d0
        /*1240*/ 	.word	0x00000003
        /*1244*/ 	.word	0x00000000
        /*1248*/ 	.short	0x010a
        /*124a*/ 	.byte	0x3f
	.zero		1


	//   ....[31]....
        /*124c*/ 	.word	0x00001810
        /*1250*/ 	.word	0x00000003
        /*1254*/ 	.word	0x00000000
        /*1258*/ 	.short	0x010a
        /*125a*/ 	.byte	0x3f
	.zero		1


	//   ....[32]....
        /*125c*/ 	.word	0x00001e70
        /*1260*/ 	.word	0x000000ff
        /*1264*/ 	.word	0x00000000
        /*1268*/ 	.short	0x010a
        /*126a*/ 	.byte	0x04
	.zero		1


	//   ....[33]....
        /*126c*/ 	.word	0x00001eb0
        /*1270*/ 	.word	0x000000ff
        /*1274*/ 	.word	0x00000000
        /*1278*/ 	.short	0x010a
        /*127a*/ 	.byte	0x04
	.zero		1


	//   ....[34]....
        /*127c*/ 	.word	0x00002ae0
        /*1280*/ 	.word	0x00000005
        /*1284*/ 	.word	0x00000000
        /*1288*/ 	.short	0x0101
        /*128a*/ 	.byte	0x3f
	.zero		1


	//   ....[35]....
        /*128c*/ 	.word	0x00002cd0
        /*1290*/ 	.word	0x00000000
        /*1294*/ 	.word	0x00000000
        /*1298*/ 	.short	0x0101
        /*129a*/ 	.byte	0x3f
	.zero		1


	//   ....[36]....
        /*129c*/ 	.word	0x000148e0
        /*12a0*/ 	.word	0x00000005
        /*12a4*/ 	.word	0x00000070
        /*12a8*/ 	.short	0x010a
        /*12aa*/ 	.byte	0x3f
	.zero		1


	//   ....[37]....
        /*12ac*/ 	.word	0x00014c80
        /*12b0*/ 	.word	0x00000002
        /*12b4*/ 	.word	0x000000f8
        /*12b8*/ 	.short	0x0101
        /*12ba*/ 	.byte	0x3f
	.zero		1


	//   ....[38]....
        /*12bc*/ 	.word	0x00015480
        /*12c0*/ 	.word	0x00000005
        /*12c4*/ 	.word	0x00000000
        /*12c8*/ 	.short	0x010a
        /*12ca*/ 	.byte	0x3f
	.zero		1


	//   ....[39]....
        /*12cc*/ 	.word	0x00015510
        /*12d0*/ 	.word	0x00000007
        /*12d4*/ 	.word	0x00000000
        /*12d8*/ 	.short	0x010a
        /*12da*/ 	.byte	0x3f
	.zero		1


	//   ....[40]....
        /*12dc*/ 	.word	0x000155a0
        /*12e0*/ 	.word	0x00000007
        /*12e4*/ 	.word	0x00000000
        /*12e8*/ 	.short	0x010a
        /*12ea*/ 	.byte	0x3f
	.zero		1


	//   ....[41]....
        /*12ec*/ 	.word	0x00015630
        /*12f0*/ 	.word	0x00000007
        /*12f4*/ 	.word	0x00000000
        /*12f8*/ 	.short	0x010a
        /*12fa*/ 	.byte	0x3f
	.zero		1


	//   ....[42]....
        /*12fc*/ 	.word	0x000156c0
        /*1300*/ 	.word	0x00000007
        /*1304*/ 	.word	0x00000000
        /*1308*/ 	.short	0x010a
        /*130a*/ 	.byte	0x3f
	.zero		1


	//   ....[43]....
        /*130c*/ 	.word	0x00015750
        /*1310*/ 	.word	0x00000007
        /*1314*/ 	.word	0x00000000
        /*1318*/ 	.short	0x010a
        /*131a*/ 	.byte	0x3f
	.zero		1


	//   ....[44]....
        /*131c*/ 	.word	0x000157e0
        /*1320*/ 	.word	0x00000007
        /*1324*/ 	.word	0x00000000
        /*1328*/ 	.short	0x010a
        /*132a*/ 	.byte	0x3f
	.zero		1


	//   ....[45]....
        /*132c*/ 	.word	0x00015870
        /*1330*/ 	.word	0x00000007
        /*1334*/ 	.word	0x00000000
        /*1338*/ 	.short	0x010a
        /*133a*/ 	.byte	0x3f
	.zero		1


	//   ....[46]....
        /*133c*/ 	.word	0x00015900
        /*1340*/ 	.word	0x00000007
        /*1344*/ 	.word	0x00000000
        /*1348*/ 	.short	0x010a
        /*134a*/ 	.byte	0x3f
	.zero		1


	//   ....[47]....
        /*134c*/ 	.word	0x00015990
        /*1350*/ 	.word	0x00000007
        /*1354*/ 	.word	0x00000000
        /*1358*/ 	.short	0x010a
        /*135a*/ 	.byte	0x3f
	.zero		1


	//   ....[48]....
        /*135c*/ 	.word	0x00015a20
        /*1360*/ 	.word	0x00000007
        /*1364*/ 	.word	0x00000000
        /*1368*/ 	.short	0x010a
        /*136a*/ 	.byte	0x3f
	.zero		1


	//   ....[49]....
        /*136c*/ 	.word	0x00015ab0
        /*1370*/ 	.word	0x00000007
        /*1374*/ 	.word	0x00000000
        /*1378*/ 	.short	0x010a
        /*137a*/ 	.byte	0x3f
	.zero		1


	//   ....[50]....
        /*137c*/ 	.word	0x00015b40
        /*1380*/ 	.word	0x00000007
        /*1384*/ 	.word	0x00000000
        /*1388*/ 	.short	0x010a
        /*138a*/ 	.byte	0x3f
	.zero		1


	//   ....[51]....
        /*138c*/ 	.word	0x00015bd0
        /*1390*/ 	.word	0x00000003
        /*1394*/ 	.word	0x00000000
        /*1398*/ 	.short	0x010a
        /*139a*/ 	.byte	0x3f
	.zero		1


	//   ....[52]....
        /*139c*/ 	.word	0x00015c30
        /*13a0*/ 	.word	0x00000003
        /*13a4*/ 	.word	0x00000000
        /*13a8*/ 	.short	0x010a
        /*13aa*/ 	.byte	0x3f
	.zero		1


	//   ....[53]....
        /*13ac*/ 	.word	0x00015c90
        /*13b0*/ 	.word	0x00000007
        /*13b4*/ 	.word	0x00000000
        /*13b8*/ 	.short	0x010a
        /*13ba*/ 	.byte	0x3f
	.zero		1


	//   ....[54]....
        /*13bc*/ 	.word	0x00015d60
        /*13c0*/ 	.word	0x00000005
        /*13c4*/ 	.word	0x00000070
        /*13c8*/ 	.short	0x010a
        /*13ca*/ 	.byte	0x3f
	.zero		1


	//   ....[55]....
        /*13cc*/ 	.word	0x00015e30
        /*13d0*/ 	.word	0x00000005
        /*13d4*/ 	.word	0x00000000
        /*13d8*/ 	.short	0x010a
        /*13da*/ 	.byte	0x3f
	.zero		1


	//   ....[56]....
        /*13dc*/ 	.word	0x00015e80
        /*13e0*/ 	.word	0x00000007
        /*13e4*/ 	.word	0x00000000
        /*13e8*/ 	.short	0x010a
        /*13ea*/ 	.byte	0x3f
	.zero		1


	//   ....[57]....
        /*13ec*/ 	.word	0x00015ed0
        /*13f0*/ 	.word	0x00000007
        /*13f4*/ 	.word	0x00000000
        /*13f8*/ 	.short	0x010a
        /*13fa*/ 	.byte	0x3f
	.zero		1


	//   ....[58]....
        /*13fc*/ 	.word	0x00015f20
        /*1400*/ 	.word	0x00000007
        /*1404*/ 	.word	0x00000000
        /*1408*/ 	.short	0x010a
        /*140a*/ 	.byte	0x3f
	.zero		1


	//   ....[59]....
        /*140c*/ 	.word	0x00015f70
        /*1410*/ 	.word	0x00000007
        /*1414*/ 	.word	0x00000000
        /*1418*/ 	.short	0x010a
        /*141a*/ 	.byte	0x3f
	.zero		1


	//   ....[60]....
        /*141c*/ 	.word	0x00015fc0
        /*1420*/ 	.word	0x00000007
        /*1424*/ 	.word	0x00000000
        /*1428*/ 	.short	0x010a
        /*142a*/ 	.byte	0x3f
	.zero		1


	//   ....[61]....
        /*142c*/ 	.word	0x00016010
        /*1430*/ 	.word	0x00000007
        /*1434*/ 	.word	0x00000000
        /*1438*/ 	.short	0x010a
        /*143a*/ 	.byte	0x3f
	.zero		1


	//   ....[62]....
        /*143c*/ 	.word	0x00016060
        /*1440*/ 	.word	0x00000007
        /*1444*/ 	.word	0x00000000
        /*1448*/ 	.short	0x010a
        /*144a*/ 	.byte	0x3f
	.zero		1


	//   ....[63]....
        /*144c*/ 	.word	0x000160b0
        /*1450*/ 	.word	0x00000007
        /*1454*/ 	.word	0x00000000
        /*1458*/ 	.short	0x010a
        /*145a*/ 	.byte	0x3f
	.zero		1


	//   ....[64]....
        /*145c*/ 	.word	0x00016100
        /*1460*/ 	.word	0x00000007
        /*1464*/ 	.word	0x00000000
        /*1468*/ 	.short	0x010a
        /*146a*/ 	.byte	0x3f
	.zero		1


	//   ....[65]....
        /*146c*/ 	.word	0x00016150
        /*1470*/ 	.word	0x00000007
        /*1474*/ 	.word	0x00000000
        /*1478*/ 	.short	0x010a
        /*147a*/ 	.byte	0x3f
	.zero		1


	//   ....[66]....
        /*147c*/ 	.word	0x000161a0
        /*1480*/ 	.word	0x00000007
        /*1484*/ 	.word	0x00000000
        /*1488*/ 	.short	0x010a
        /*148a*/ 	.byte	0x3f
	.zero		1


	//   ....[67]....
        /*148c*/ 	.word	0x000161f0
        /*1490*/ 	.word	0x00000007
        /*1494*/ 	.word	0x00000000
        /*1498*/ 	.short	0x010a
        /*149a*/ 	.byte	0x3f
	.zero		1


	//----- nvinfo : EIATTR_NUM_MBARRIERS
	.align		4
.L_37:
        /*149c*/ 	.byte	0x03, 0x38
        /*149e*/ 	.short	0x001e


	//----- nvinfo : EIATTR_EXIT_INSTR_OFFSETS
	.align		4
        /*14a0*/ 	.byte	0x04, 0x1c
        /*14a2*/ 	.short	(.L_39 - .L_38)


	//   ....[0]....
.L_38:
        /*14a4*/ 	.word	0x00000c10


	//   ....[1]....
        /*14a8*/ 	.word	0x000014a0


	//   ....[2]....
        /*14ac*/ 	.word	0x00013f30


	//   ....[3]....
        /*14b0*/ 	.word	0x00014550


	//   ....[4]....
        /*14b4*/ 	.word	0x00015c20


	//----- nvinfo : EIATTR_MAX_THREADS
	.align		4
.L_39:
        /*14b8*/ 	.byte	0x04, 0x05
        /*14ba*/ 	.short	(.L_41 - .L_40)
.L_40:
        /*14bc*/ 	.word	0x00000180
        /*14c0*/ 	.word	0x00000001
        /*14c4*/ 	.word	0x00000001


	//----- nvinfo : EIATTR_CRS_STACK_SIZE
	.align		4
.L_41:
        /*14c8*/ 	.byte	0x04, 0x1e
        /*14ca*/ 	.short	(.L_43 - .L_42)
.L_42:
        /*14cc*/ 	.word	0x00000000


	//----- nvinfo : EIATTR_CBANK_PARAM_SIZE
	.align		4
.L_43:
        /*14d0*/ 	.byte	0x03, 0x19
        /*14d2*/ 	.short	0x0470


	//----- nvinfo : EIATTR_PARAM_CBANK
	.align		4
        /*14d4*/ 	.byte	0x04, 0x0a
        /*14d6*/ 	.short	(.L_45 - .L_44)
	.align		4
.L_44:
        /*14d8*/ 	.word	index@(.nv.constant0._ZN7cutlass13device_kernelINS_4gemm6kernel13GemmUniversalIN4cute5tupleIJiiiiEEENS1_10collective13CollectiveMmaINS1_34MainloopSm90TmaGmmaWarpSpecializedILi14ENS5_IJNS4_1CILi2EEENSA_ILi1EEESC_EEENS1_35KernelTmaWarpSpecializedCooperativeEEENS5_IJNSA_ILi256EEESG_NSA_ILi16EEEEEENS_10bfloat16_tENS5_IJlSC_lEEESJ_SK_NS4_8TiledMMAINS4_8MMA_AtomIJNS4_4SM904GMMA28MMA_64x256x16_F32BF16BF16_SSILNSO_5MajorE0ELSQ_0ELNSO_7ScaleInE1ELSR_1EEEEEENS4_6LayoutISD_NS5_IJSC_NSA_ILi0EEESV_EEEEENS5_IJNS4_10UnderscoreESY_SY_EEEEENS4_13SM90_TMA_LOADENS4_14ComposedLayoutINS4_7SwizzleILi1ELi4ELi3EEENS4_18smem_ptr_flag_bitsILi16EEENSU_INS5_IJNSA_ILi8EEESH_EEENS5_IJSH_SC_EEEEEEEvNS4_8identityENS4_23SM90_TMA_LOAD_MULTICASTES1B_vS1C_EENS_8epilogue10collective6detail29Sm90TmaWarpSpecializedAdapterINS1G_15DefaultEpilogueISJ_SK_SK_NS1F_6thread17LinearCombinationISJ_Li1EffLNS1K_9ScaleType4KindE0ELNS_15FloatRoundStyleE2ESJ_EENS1_15EpilogueDefaultEEEEEvvEEEEvNT_6ParamsE)
        /*14dc*/ 	.short	0x0210
        /*14de*/ 	.short	0x0470


	//----- nvinfo : EIATTR_SW_WAR
	.align		4
.L_45:
        /*14e0*/ 	.byte	0x04, 0x36
        /*14e2*/ 	.short	(.L_47 - .L_46)
.L_46:
        /*14e4*/ 	.word	0x00000008
.L_47:


//--------------------- .nv.callgraph             --------------------------
	.section	.nv.callgraph,"",@"SHT_CUDA_CALLGRAPH"
	.align	4
	.sectionentsize	8
	.align		4
        /*0000*/ 	.word	0x00000000
	.align		4
        /*0004*/ 	.word	0xffffffff
	.align		4
        /*0008*/ 	.word	index@(_ZN7cutlass13device_kernelINS_4gemm6kernel13GemmUniversalIN4cute5tupleIJiiiiEEENS1_10collective13CollectiveMmaINS1_34MainloopSm90TmaGmmaWarpSpecializedILi14ENS5_IJNS4_1CILi2EEENSA_ILi1EEESC_EEENS1_35KernelTmaWarpSpecializedCooperativeEEENS5_IJNSA_ILi256EEESG_NSA_ILi16EEEEEENS_10bfloat16_tENS5_IJlSC_lEEESJ_SK_NS4_8TiledMMAINS4_8MMA_AtomIJNS4_4SM904GMMA28MMA_64x256x16_F32BF16BF16_SSILNSO_5MajorE0ELSQ_0ELNSO_7ScaleInE1ELSR_1EEEEEENS4_6LayoutISD_NS5_IJSC_NSA_ILi0EEESV_EEEEENS5_IJNS4_10UnderscoreESY_SY_EEEEENS4_13SM90_TMA_LOADENS4_14ComposedLayoutINS4_7SwizzleILi1ELi4ELi3EEENS4_18smem_ptr_flag_bitsILi16EEENSU_INS5_IJNSA_ILi8EEESH_EEENS5_IJSH_SC_EEEEEEEvNS4_8identityENS4_23SM90_TMA_LOAD_MULTICASTES1B_vS1C_EENS_8epilogue10collective6detail29Sm90TmaWarpSpecializedAdapterINS1G_15DefaultEpilogueISJ_SK_SK_NS1F_6thread17LinearCombinationISJ_Li1EffLNS1K_9ScaleType4KindE0ELNS_15FloatRoundStyleE2ESJ_EENS1_15EpilogueDefaultEEEEEvvEEEEvNT_6ParamsE)
	.align		4
        /*000c*/ 	.word	index@(__assertfail)
	.align		4
        /*0010*/ 	.word	0x00000000
	.align		4
        /*0014*/ 	.word	0xfffffffe
	.align		4
        /*0018*/ 	.word	0x00000000
	.align		4
        /*001c*/ 	.word	0xfffffffd
	.align		4
        /*0020*/ 	.word	0x00000000
	.align		4
        /*0024*/ 	.word	0xfffffffc


//--------------------- .nv.constant4             --------------------------
	.section	.nv.constant4,"a",@progbits
	.align	8
	.align		8
.nv.constant4:
        /*0000*/ 	.dword	__assertfail
	.align		8
        /*0008*/ 	.dword	__unnamed_1
	.align		8
        /*0010*/ 	.dword	_ZN40_INTERNAL_28172548_4_k_cu_321eed2b_105064cuda3std3__45__cpo5beginE
	.align		8
        /*0018*/ 	.dword	_ZN40_INTERNAL_28172548_4_k_cu_321eed2b_105064cuda3std3__45__cpo3endE
	.align		8
        /*0020*/ 	.dword	_ZN40_INTERNAL_28172548_4_k_cu_321eed2b_105064cuda3std3__45__cpo6cbeginE
	.align		8
        /*0028*/ 	.dword	_ZN40_INTERNAL_28172548_4_k_cu_321eed2b_105064cuda3std3__45__cpo4cendE
	.align		8
        /*0030*/ 	.dword	_ZN40_INTERNAL_28172548_4_k_cu_321eed2b_105064cuda3std3__442_GLOBAL__N__28172548_4_k_cu_321eed2b_105066ignoreE
	.align		8
        /*0038*/ 	.dword	_ZN40_INTERNAL_28172548_4_k_cu_321eed2b_105064cuda3std3__419piecewise_constructE
	.align		8
        /*0040*/ 	.dword	_ZN40_INTERNAL_28172548_4_k_cu_321eed2b_105064cuda3std3__48in_placeE
	.align		8
        /*0048*/ 	.dword	_ZN40_INTERNAL_28172548_4_k_cu_321eed2b_105064cuda3std6ranges3__45__cpo4swapE
	.align		8
        /*0050*/ 	.dword	_ZN40_INTERNAL_28172548_4_k_cu_321eed2b_105064cuda3std6ranges3__45__cpo9iter_moveE
	.align		8
        /*0058*/ 	.dword	_ZN40_INTERNAL_28172548_4_k_cu_321eed2b_105064cute7productE
	.align		8
        /*0060*/ 	.dword	_ZN40_INTERNAL_28172548_4_k_cu_321eed2b_105064cute1_E
	.align		8
        /*0068*/ 	.dword	$str$22
	.align		8
        /*0070*/ 	.dword	$str$23


//--------------------- .text._ZN7cutlass13device_kernelINS_4gemm6kernel13GemmUniversalIN4cute5tupleIJiiiiEEENS1_10collective13CollectiveMmaINS1_34MainloopSm90TmaGmmaWarpSpecializedILi14ENS5_IJNS4_1CILi2EEENSA_ILi1EEESC_EEENS1_35KernelTmaWarpSpecializedCooperativeEEENS5_IJNSA_ILi256EEESG_NSA_ILi16EEEEEENS_10bfloat16_tENS5_IJlSC_lEEESJ_SK_NS4_8TiledMMAINS4_8MMA_AtomIJNS4_4SM904GMMA28MMA_64x256x16_F32BF16BF16_SSILNSO_5MajorE0ELSQ_0ELNSO_7ScaleInE1ELSR_1EEEEEENS4_6LayoutISD_NS5_IJSC_NSA_ILi0EEESV_EEEEENS5_IJNS4_10UnderscoreESY_SY_EEEEENS4_13SM90_TMA_LOADENS4_14ComposedLayoutINS4_7SwizzleILi1ELi4ELi3EEENS4_18smem_ptr_flag_bitsILi16EEENSU_INS5_IJNSA_ILi8EEESH_EEENS5_IJSH_SC_EEEEEEEvNS4_8identityENS4_23SM90_TMA_LOAD_MULTICASTES1B_vS1C_EENS_8epilogue10collective6detail29Sm90TmaWarpSpecializedAdapterINS1G_15DefaultEpilogueISJ_SK_SK_NS1F_6thread17LinearCombinationISJ_Li1EffLNS1K_9ScaleType4KindE0ELNS_15FloatRoundStyleE2ESJ_EENS1_15EpilogueDefaultEEEEEvvEEEEvNT_6ParamsE --------------------------
	.section	.text._ZN7cutlass13device_kernelINS_4gemm6kernel13GemmUniversalIN4cute5tupleIJiiiiEEENS1_10collective13CollectiveMmaINS1_34MainloopSm90TmaGmmaWarpSpecializedILi14ENS5_IJNS4_1CILi2EEENSA_ILi1EEESC_EEENS1_35KernelTmaWarpSpecializedCooperativeEEENS5_IJNSA_ILi256EEESG_NSA_ILi16EEEEEENS_10bfloat16_tENS5_IJlSC_lEEESJ_SK_NS4_8TiledMMAINS4_8MMA_AtomIJNS4_4SM904GMMA28MMA_64x256x16_F32BF16BF16_SSILNSO_5MajorE0ELSQ_0ELNSO_7ScaleInE1ELSR_1EEEEEENS4_6LayoutISD_NS5_IJSC_NSA_ILi0EEESV_EEEEENS5_IJNS4_10UnderscoreESY_SY_EEEEENS4_13SM90_TMA_LOADENS4_14ComposedLayoutINS4_7SwizzleILi1ELi4ELi3EEENS4_18smem_ptr_flag_bitsILi16EEENSU_INS5_IJNSA_ILi8EEESH_EEENS5_IJSH_SC_EEEEEEEvNS4_8identityENS4_23SM90_TMA_LOAD_MULTICASTES1B_vS1C_EENS_8epilogue10collective6detail29Sm90TmaWarpSpecializedAdapterINS1G_15DefaultEpilogueISJ_SK_SK_NS1F_6thread17LinearCombinationISJ_Li1EffLNS1K_9ScaleType4KindE0ELNS_15FloatRoundStyleE2ESJ_EENS1_15EpilogueDefaultEEEEEvvEEEEvNT_6ParamsE,"ax",@progbits
	.align	128
.text._ZN7cutlass13device_kernelINS_4gemm6kernel13GemmUniversalIN4cute5tupleIJiiiiEEENS1_10collective13CollectiveMmaINS1_34MainloopSm90TmaGmmaWarpSpecializedILi14ENS5_IJNS4_1CILi2EEENSA_ILi1EEESC_EEENS1_35KernelTmaWarpSpecializedCooperativeEEENS5_IJNSA_ILi256EEESG_NSA_ILi16EEEEEENS_10bfloat16_tENS5_IJlSC_lEEESJ_SK_NS4_8TiledMMAINS4_8MMA_AtomIJNS4_4SM904GMMA28MMA_64x256x16_F32BF16BF16_SSILNSO_5MajorE0ELSQ_0ELNSO_7ScaleInE1ELSR_1EEEEEENS4_6LayoutISD_NS5_IJSC_NSA_ILi0EEESV_EEEEENS5_IJNS4_10UnderscoreESY_SY_EEEEENS4_13SM90_TMA_LOADENS4_14ComposedLayoutINS4_7SwizzleILi1ELi4ELi3EEENS4_18smem_ptr_flag_bitsILi16EEENSU_INS5_IJNSA_ILi8EEESH_EEENS5_IJSH_SC_EEEEEEEvNS4_8identityENS4_23SM90_TMA_LOAD_MULTICASTES1B_vS1C_EENS_8epilogue10collective6detail29Sm90TmaWarpSpecializedAdapterINS1G_15DefaultEpilogueISJ_SK_SK_NS1F_6thread17LinearCombinationISJ_Li1EffLNS1K_9ScaleType4KindE0ELNS_15FloatRoundStyleE2ESJ_EENS1_15EpilogueDefaultEEEEEvvEEEEvNT_6ParamsE:
        .type           _ZN7cutlass13device_kernelINS_4gemm6kernel13GemmUniversalIN4cute5tupleIJiiiiEEENS1_10collective13CollectiveMmaINS1_34MainloopSm90TmaGmmaWarpSpecializedILi14ENS5_IJNS4_1CILi2EEENSA_ILi1EEESC_EEENS1_35KernelTmaWarpSpecializedCooperativeEEENS5_IJNSA_ILi256EEESG_NSA_ILi16EEEEEENS_10bfloat16_tENS5_IJlSC_lEEESJ_SK_NS4_8TiledMMAINS4_8MMA_AtomIJNS4_4SM904GMMA28MMA_64x256x16_F32BF16BF16_SSILNSO_5MajorE0ELSQ_0ELNSO_7ScaleInE1ELSR_1EEEEEENS4_6LayoutISD_NS5_IJSC_NSA_ILi0EEESV_EEEEENS5_IJNS4_10UnderscoreESY_SY_EEEEENS4_13SM90_TMA_LOADENS4_14ComposedLayoutINS4_7SwizzleILi1ELi4ELi3EEENS4_18smem_ptr_flag_bitsILi16EEENSU_INS5_IJNSA_ILi8EEESH_EEENS5_IJSH_SC_EEEEEEEvNS4_8identityENS4_23SM90_TMA_LOAD_MULTICASTES1B_vS1C_EENS_8epilogue10collective6detail29Sm90TmaWarpSpecializedAdapterINS1G_15DefaultEpilogueISJ_SK_SK_NS1F_6thread17LinearCombinationISJ_Li1EffLNS1K_9ScaleType4KindE0ELNS_15FloatRoundStyleE2ESJ_EENS1_15EpilogueDefaultEEEEEvvEEEEvNT_6ParamsE,@function
        .size           _ZN7cutlass13device_kernelINS_4gemm6kernel13GemmUniversalIN4cute5tupleIJiiiiEEENS1_10collective13CollectiveMmaINS1_34MainloopSm90TmaGmmaWarpSpecializedILi14ENS5_IJNS4_1CILi2EEENSA_ILi1EEESC_EEENS1_35KernelTmaWarpSpecializedCooperativeEEENS5_IJNSA_ILi256EEESG_NSA_ILi16EEEEEENS_10bfloat16_tENS5_IJlSC_lEEESJ_SK_NS4_8TiledMMAINS4_8MMA_AtomIJNS4_4SM904GMMA28MMA_64x256x16_F32BF16BF16_SSILNSO_5MajorE0ELSQ_0ELNSO_7ScaleInE1ELSR_1EEEEEENS4_6LayoutISD_NS5_IJSC_NSA_ILi0EEESV_EEEEENS5_IJNS4_10UnderscoreESY_SY_EEEEENS4_13SM90_TMA_LOADENS4_14ComposedLayoutINS4_7SwizzleILi1ELi4ELi3EEENS4_18smem_ptr_flag_bitsILi16EEENSU_INS5_IJNSA_ILi8EEESH_EEENS5_IJSH_SC_EEEEEEEvNS4_8identityENS4_23SM90_TMA_LOAD_MULTICASTES1B_vS1C_EENS_8epilogue10collective6detail29Sm90TmaWarpSpecializedAdapterINS1G_15DefaultEpilogueISJ_SK_SK_NS1F_6thread17LinearCombinationISJ_Li1EffLNS1K_9ScaleType4KindE0ELNS_15FloatRoundStyleE2ESJ_EENS1_15EpilogueDefaultEEEEEvvEEEEvNT_6ParamsE,(.L_x_602 - _ZN7cutlass13device_kernelINS_4gemm6kernel13GemmUniversalIN4cute5tupleIJiiiiEEENS1_10collective13CollectiveMmaINS1_34MainloopSm90TmaGmmaWarpSpecializedILi14ENS5_IJNS4_1CILi2EEENSA_ILi1EEESC_EEENS1_35KernelTmaWarpSpecializedCooperativeEEENS5_IJNSA_ILi256EEESG_NSA_ILi16EEEEEENS_10bfloat16_tENS5_IJlSC_lEEESJ_SK_NS4_8TiledMMAINS4_8MMA_AtomIJNS4_4SM904GMMA28MMA_64x256x16_F32BF16BF16_SSILNSO_5MajorE0ELSQ_0ELNSO_7ScaleInE1ELSR_1EEEEEENS4_6LayoutISD_NS5_IJSC_NSA_ILi0EEESV_EEEEENS5_IJNS4_10UnderscoreESY_SY_EEEEENS4_13SM90_TMA_LOADENS4_14ComposedLayoutINS4_7SwizzleILi1ELi4ELi3EEENS4_18smem_ptr_flag_bitsILi16EEENSU_INS5_IJNSA_ILi8EEESH_EEENS5_IJSH_SC_EEEEEEEvNS4_8identityENS4_23SM90_TMA_LOAD_MULTICASTES1B_vS1C_EENS_8epilogue10collective6detail29Sm90TmaWarpSpecializedAdapterINS1G_15DefaultEpilogueISJ_SK_SK_NS1F_6thread17LinearCombinationISJ_Li1EffLNS1K_9ScaleType4KindE0ELNS_15FloatRoundStyleE2ESJ_EENS1_15EpilogueDefaultEEEEEvvEEEEvNT_6ParamsE)
        .other          _ZN7cutlass13device_kernelINS_4gemm6kernel13GemmUniversalIN4cute5tupleIJiiiiEEENS1_10collective13CollectiveMmaINS1_34MainloopSm90TmaGmmaWarpSpecializedILi14ENS5_IJNS4_1CILi2EEENSA_ILi1EEESC_EEENS1_35KernelTmaWarpSpecializedCooperativeEEENS5_IJNSA_ILi256EEESG_NSA_ILi16EEEEEENS_10bfloat16_tENS5_IJlSC_lEEESJ_SK_NS4_8TiledMMAINS4_8MMA_AtomIJNS4_4SM904GMMA28MMA_64x256x16_F32BF16BF16_SSILNSO_5MajorE0ELSQ_0ELNSO_7ScaleInE1ELSR_1EEEEEENS4_6LayoutISD_NS5_IJSC_NSA_ILi0EEESV_EEEEENS5_IJNS4_10UnderscoreESY_SY_EEEEENS4_13SM90_TMA_LOADENS4_14ComposedLayoutINS4_7SwizzleILi1ELi4ELi3EEENS4_18smem_ptr_flag_bitsILi16EEENSU_INS5_IJNSA_ILi8EEESH_EEENS5_IJSH_SC_EEEEEEEvNS4_8identityENS4_23SM90_TMA_LOAD_MULTICASTES1B_vS1C_EENS_8epilogue10collective6detail29Sm90TmaWarpSpecializedAdapterINS1G_15DefaultEpilogueISJ_SK_SK_NS1F_6thread17LinearCombinationISJ_Li1EffLNS1K_9ScaleType4KindE0ELNS_15FloatRoundStyleE2ESJ_EENS1_15EpilogueDefaultEEEEEvvEEEEvNT_6ParamsE,@"STO_CUDA_ENTRY STV_DEFAULT"
_ZN7cutlass13device_kernelINS_4gemm6kernel13GemmUniversalIN4cute5tupleIJiiiiEEENS1_10collective13CollectiveMmaINS1_34MainloopSm90TmaGmmaWarpSpecializedILi14ENS5_IJNS4_1CILi2EEENSA_ILi1EEESC_EEENS1_35KernelTmaWarpSpecializedCooperativeEEENS5_IJNSA_ILi256EEESG_NSA_ILi16EEEEEENS_10bfloat16_tENS5_IJlSC_lEEESJ_SK_NS4_8TiledMMAINS4_8MMA_AtomIJNS4_4SM904GMMA28MMA_64x256x16_F32BF16BF16_SSILNSO_5MajorE0ELSQ_0ELNSO_7ScaleInE1ELSR_1EEEEEENS4_6LayoutISD_NS5_IJSC_NSA_ILi0EEESV_EEEEENS5_IJNS4_10UnderscoreESY_SY_EEEEENS4_13SM90_TMA_LOADENS4_14ComposedLayoutINS4_7SwizzleILi1ELi4ELi3EEENS4_18smem_ptr_flag_bitsILi16EEENSU_INS5_IJNSA_ILi8EEESH_EEENS5_IJSH_SC_EEEEEEEvNS4_8identityENS4_23SM90_TMA_LOAD_MULTICASTES1B_vS1C_EENS_8epilogue10collective6detail29Sm90TmaWarpSpecializedAdapterINS1G_15DefaultEpilogueISJ_SK_SK_NS1F_6thread17LinearCombinationISJ_Li1EffLNS1K_9ScaleType4KindE0ELNS_15FloatRoundStyleE2ESJ_EENS1_15EpilogueDefaultEEEEEvvEEEEvNT_6ParamsE:
[----:B------:R-:W0:Y:S02]  /*0000*/  LDC R1, c[0x0][0x28] ;  /* 0x00000a00ff017b82 */ /* 0x000e240000000800 */
[----:B0-----:R-:W-:Y:S01]  /*0010*/  VIADD R1, R1, 0xfffffd40 ;  /* 0xfffffd4001017836 */ /* 0x001fe20000000000 */
[----:B------:R-:W0:Y:S01]  /*0020*/  S2R R4, SR_TID.X ;  /* 0x0000000000047919 */ /* 0x000e220000002100 */
[----:B------:R-:W-:Y:S01]  /*0030*/  ELECT P0, URZ, PT ;  /* 0x00000000003f782f */ /* 0x000fe20003800000 */
[----:B------:R-:W-:Y:S01]  /*0040*/  BSSY B0, `(.L_x_0) ;  /* 0x0000015000007945 */ /* 0x000fe20003800000 */
[--C-:B0-----:R-:W-:Y:S02]  /*0050*/  SHF.R.U32.HI R0, RZ, 0x5, R4.reuse ;  /* 0x00000005ff007819 */ /* 0x101fe40000011604 */
[----:B------:R-:W-:-:S03]  /*0060*/  SHF.R.U32.HI R2, RZ, 0x7, R4 ;  /* 0x00000007ff027819 */ /* 0x000fc60000011604 */
[----:B------:R-:W0:Y:S04]  /*0070*/  SHFL.IDX PT, R3, R0, RZ, 0x1f ;  /* 0x00001fff00037589 */ /* 0x000e2800000e0000 */
[----:B------:R-:W1:Y:S01]  /*0080*/  SHFL.IDX PT, R2, R2, RZ, 0x1f ;  /* 0x00001fff02027589 */ /* 0x000e6200000e0000 */
[----:B0-----:R-:W-:Y:S02]  /*0090*/  R2UR UR9, R3 ;  /* 0x00000000030972ca */ /* 0x001fe400000e0000 */
[----:B-1----:R-:W-:-:S11]  /*00a0*/  R2UR UR5, R2 ;  /* 0x00000000020572ca */ /* 0x002fd600000e0000 */
[----:B------:R-:W-:Y:S02]  /*00b0*/  USHF.R.S32.HI UR4, URZ, 0x1f, UR9 ;  /* 0x0000001f3f047899 */ /* 0x000fe40008011409 */
[----:B------:R-:W-:Y:S02]  /*00c0*/  ISETP.NE.OR P0, PT, RZ, UR9, !P0 ;  /* 0x00000009ff007c0c */ /* 0x000fe4000c705670 */
[----:B------:R-:W-:-:S04]  /*00d0*/  ULEA.HI UR4, UR4, UR9, URZ, 0x2 ;  /* 0x0000000904047291 */ /* 0x000fc8000f8f103f */
[----:B------:R-:W-:-:S04]  /*00e0*/  ULOP3.LUT UR4, UR4, 0xfffffffc, URZ, 0xc0, !UPT ;  /* 0xfffffffc04047892 */ /* 0x000fc8000f8ec03f */
[----:B------:R-:W-:-:S03]  /*00f0*/  UIADD3 UR9, UR9, -UR4, URZ ;  /* 0x8000000409097290 */ /* 0x000fc6000fffe03f */
[----:B------:R-:W-:Y:S09]  /*0100*/  @P0 BRA `(.L_x_1) ;  /* 0x0000000000200947 */ /* 0x000ff20003800000 */
[----:B------:R-:W-:Y:S02]  /*0110*/  ULDC.64 UR6, c[0x0][0x198] ;  /* 0x0000660000067ab9 */ /* 0x000fe40000000a00 */
[----:B------:R-:W-:Y:S02]  /*0120*/  UIADD3 UR10, UP0, UR6, 0xf0, URZ ;  /* 0x000000f0060a7890 */ /* 0x000fe4000ff1e03f */
[----:B------:R-:W-:Y:S02]  /*0130*/  UIADD3 UR6, UP1, UR6, 0x1f0, URZ ;  /* 0x000001f006067890 */ /* 0x000fe4000ff3e03f */
[----:B------:R-:W-:Y:S02]  /*0140*/  UIADD3.X UR11, URZ, UR7, URZ, UP0, !UPT ;  /* 0x000000073f0b7290 */ /* 0x000fe400087fe43f */
[----:B------:R-:W-:-:S07]  /*0150*/  UIADD3.X UR7, URZ, UR7, URZ, UP1, !UPT ;  /* 0x000000073f077290 */ /* 0x000fce0008ffe43f */
[----:B------:R0:W-:Y:S02]  /*0160*/  UTMACCTL.PF [UR10] ;  /* 0x000000000a0079b9 */ /* 0x0001e40008040000 */
[----:B------:R0:W-:Y:S02]  /*0170*/  UTMACCTL.PF [UR6] ;  /* 0x00000000060079b9 */ /* 0x0001e40008040000 */
[----:B0-----:R-:W-:Y:S01]  /*0180*/  NOP ;  /* 0x0000000000007918 */ /* 0x001fe20000000000 */
.L_x_1:
[----:B------:R-:W-:Y:S05]  /*0190*/  BSYNC B0 ;  /* 0x0000000000007941 */ /* 0x000fea0003800000 */
.L_x_0:
[----:B------:R-:W0:Y:S01]  /*01a0*/  SHFL.IDX PT, R2, R0, RZ, 0x1f ;  /* 0x00001fff00027589 */ /* 0x000e2200000e0000 */
[----:B------:R-:W-:Y:S01]  /*01b0*/  UISETP.NE.AND UP0, UPT, UR9, 0x3, UPT ;  /* 0x000000030900788c */ /* 0x000fe2000bf05270 */
[----:B------:R-:W-:Y:S01]  /*01c0*/  ISETP.NE.AND P1, PT, RZ, UR5, PT ;  /* 0x00000005ff007c0c */ /* 0x000fe2000bf25270 */
[----:B------:R-:W-:Y:S02]  /*01d0*/  UIADD3 UR16, UR5, -0x1, URZ ;  /* 0xffffffff05107890 */ /* 0x000fe4000fffe03f */
[----:B------:R-:W-:Y:S02]  /*01e0*/  UISETP.EQ.OR UP0, UPT, UR9, URZ, !UP0 ;  /* 0x0000003f0900728c */ /* 0x000fe4000c702670 */
[----:B------:R-:W-:Y:S02]  /*01f0*/  UISETP.GE.U32.AND UP1, UPT, UR16, 0x2, UPT ;  /* 0x000000021000788c */ /* 0x000fe4000bf26070 */
[----:B------:R-:W-:-:S04]  /*0200*/  UISETP.EQ.AND UP0, UPT, UR5, URZ, UP0 ;  /* 0x0000003f0500728c */ /* 0x000fc80008702270 */
[----:B------:R-:W-:-:S04]  /*0210*/  USEL UR40, URZ, 0x1, !UP0 ;  /* 0x000000013f287887 */ /* 0x000fc8000c000000 */
[----:B------:R-:W-:Y:S01]  /*0220*/  USEL UR40, UR40, 0x2, UP1 ;  /* 0x0000000228287887 */ /* 0x000fe20008800000 */
[----:B0-----:R-:W-:-:S13]  /*0230*/  ISETP.NE.AND P0, PT, R2, RZ, PT ;  /* 0x000000ff0200720c */ /* 0x001fda0003f05270 */
[----:B------:R-:W-:Y:S05]  /*0240*/  @P0 BRA `(.L_x_2) ;  /* 0x0000000000b40947 */ /* 0x000fea0003800000 */
[----:B------:R-:W-:Y:S01]  /*0250*/  ELECT P0, URZ, PT ;  /* 0x00000000003f782f */ /* 0x000fe20003800000 */
[----:B------:R-:W-:-:S12]  /*0260*/  BSSY B0, `(.L_x_2) ;  /* 0x000002b000007945 */ /* 0x000fd80003800000 */
[----:B------:R-:W-:Y:S05]  /*0270*/  @!P0 BRA `(.L_x_3) ;  /* 0x0000000000a48947 */ /* 0x000fea0003800000 */
[----:B------:R-:W0:Y:S01]  /*0280*/  S2UR UR8, SR_CgaCtaId ;  /* 0x00000000000879c3 */ /* 0x000e220000008800 */
[----:B------:R-:W-:Y:S01]  /*0290*/  UMOV UR4, 0x400 ;  /* 0x0000040000047882 */ /* 0x000fe20000000000 */
[----:B------:R-:W-:Y:S01]  /*02a0*/  UMOV UR5, 0x1 ;  /* 0x0000000100057882 */ /* 0x000fe20000000000 */
[----:B------:R-:W-:Y:S02]  /*02b0*/  UMOV UR6, 0x4 ;  /* 0x0000000400067882 */ /* 0x000fe40000000000 */
[----:B------:R-:W-:-:S04]  /*02c0*/  UIADD3 UR6, -UR6, 0x100000, URZ ;  /* 0x0010000006067890 */ /* 0x000fc8000fffe13f */
[----:B------:R-:W-:Y:S02]  /*02d0*/  USHF.L.U32 UR7, UR6, 0xb, URZ ;  /* 0x0000000b06077899 */ /* 0x000fe4000800063f */
[----:B------:R-:W-:Y:S02]  /*02e0*/  USHF.L.U32 UR6, UR6, 0x1, URZ ;  /* 0x0000000106067899 */ /* 0x000fe4000800063f */
[----:B0-----:R-:W-:Y:S02]  /*02f0*/  ULEA UR8, UR8, UR4, 0x18 ;  /* 0x0000000408087291 */ /* 0x001fe4000f8ec03f */
[----:B------:R-:W-:-:S04]  /*0300*/  UIADD3 UR4, -UR5, 0x100000, URZ ;  /* 0x0010000005047890 */ /* 0x000fc8000fffe13f */
[----:B------:R-:W-:Y:S02]  /*0310*/  USHF.L.U32 UR5, UR4, 0xb, URZ ;  /* 0x0000000b04057899 */ /* 0x000fe4000800063f */
[----:B------:R-:W-:Y:S01]  /*0320*/  USHF.L.U32 UR4, UR4, 0x1, URZ ;  /* 0x0000000104047899 */ /* 0x000fe2000800063f */
[----:B------:R-:W0:Y:S11]  /*0330*/  FENCE.VIEW.ASYNC.S ;  /* 0x00000000000073c6 */ /* 0x000e360000000000 */
[----:B0-----:R0:W1:Y:S01]  /*0340*/  SYNCS.EXCH.64 URZ, [UR8], UR4 ;  /* 0x00000004083f75b2 */ /* 0x0010620008000100 */
[----:B------:R0:W2:Y:S01]  /*0350*/  SYNCS.EXCH.64 URZ, [UR8+0x70], UR6 ;  /* 0x00007006083f75b2 */ /* 0x0000a20008000100 */
[----:B------:R0:W3:Y:S01]  /*0360*/  SYNCS.EXCH.64 URZ, [UR8+0x8], UR4 ;  /* 0x00000804083f75b2 */ /* 0x0000e20008000100 */
[----:B------:R0:W4:Y:S01]  /*0370*/  SYNCS.EXCH.64 URZ, [UR8+0x78], UR6 ;  /* 0x00007806083f75b2 */ /* 0x0001220008000100 */
[----:B------:R0:W0:Y:S01]  /*0380*/  SYNCS.EXCH.64 URZ, [UR8+0x10], UR4 ;  /* 0x00001004083f75b2 */ /* 0x0000220008000100 */
        /* <DEDUP_REMOVED lines=23> */
[----:B-1234-:R-:W-:Y:S01]  /*0500*/  NOP ;  /* 0x0000000000007918 */ /* 0x01efe20000000000 */
.L_x_3:
[----:B0-----:R-:W-:Y:S05]  /*0510*/  BSYNC B0 ;  /* 0x0000000000007941 */ /* 0x001fea0003800000 */
.L_x_2:
[----:B------:R-:W0:Y:S01]  /*0520*/  S2UR UR13, SR_CTAID.X ;  /* 0x00000000000d79c3 */ /* 0x000e220000002500 */
[----:B------:R-:W-:Y:S01]  /*0530*/  SHF.R.S32.HI R3, RZ, 0x1f, R4 ;  /* 0x0000001fff037819 */ /* 0x000fe20000011404 */
[----:B------:R1:W2:Y:S01]  /*0540*/  SHFL.IDX PT, R6, R0, RZ, 0x1f ;  /* 0x00001fff00067589 */ /* 0x0002a200000e0000 */
[----:B------:R-:W-:Y:S01]  /*0550*/  ULDC UR4, c[0x0][0x150] ;  /* 0x0000540000047ab9 */ /* 0x000fe20000000800 */
[----:B------:R-:W-:Y:S02]  /*0560*/  ELECT P0, URZ, PT ;  /* 0x00000000003f782f */ /* 0x000fe40003800000 */
[----:B------:R-:W-:Y:S01]  /*0570*/  LEA.HI R3, R3, R4, RZ, 0x7 ;  /* 0x0000000403037211 */ /* 0x000fe200078f38ff */
[----:B------:R-:W-:Y:S01]  /*0580*/  ULDC UR5, c[0x0][0x154] ;  /* 0x0000550000057ab9 */ /* 0x000fe20000000800 */
[----:B------:R-:W-:Y:S01]  /*0590*/  SHF.R.S32.HI R7, RZ, 0x1f, R2 ;  /* 0x0000001fff077819 */ /* 0x000fe20000011402 */
[----:B------:R-:W3:Y:S01]  /*05a0*/  S2UR UR10, SR_CTAID.Y ;  /* 0x00000000000a79c3 */ /* 0x000ee20000002600 */
[----:B------:R-:W-:Y:S01]  /*05b0*/  LOP3.LUT R3, R3, 0xffffff80, RZ, 0xc0, !PT ;  /* 0xffffff8003037812 */ /* 0x000fe200078ec0ff */
[----:B------:R-:W-:Y:S01]  /*05c0*/  ULDC UR8, c[0x0][0x144] ;  /* 0x0000510000087ab9 */ /* 0x000fe20000000800 */
[----:B------:R-:W-:Y:S01]  /*05d0*/  LEA.HI R7, R7, R2, RZ, 0x2 ;  /* 0x0000000207077211 */ /* 0x000fe200078f10ff */
[----:B------:R-:W-:Y:S01]  /*05e0*/  NOP ;  /* 0x0000000000007918 */ /* 0x000fe20000000000 */
[----:B------:R-:W-:Y:S01]  /*05f0*/  NOP ;  /* 0x0000000000007918 */ /* 0x000fe20000000000 */
[----:B------:R-:W-:Y:S01]  /*0600*/  IMAD.IADD R3, R4, 0x1, -R3 ;  /* 0x0000000104037824 */ /* 0x000fe200078e0a03 */
[----:B------:R-:W-:Y:S01]  /*0610*/  LOP3.LUT R7, R7, 0x3ffffffc, RZ, 0xc0, !PT ;  /* 0x3ffffffc07077812 */ /* 0x000fe200078ec0ff */
[----:B------:R-:W-:Y:S01]  /*0620*/  ULDC UR11, c[0x0][0x148] ;  /* 0x00005200000b7ab9 */ /* 0x000fe20000000800 */
[----:B------:R-:W-:-:S02]  /*0630*/  IMAD.MOV.U32 R17, RZ, RZ, 0x1 ;  /* 0x00000001ff117424 */ /* 0x000fc400078e00ff */
[----:B------:R-:W-:Y:S01]  /*0640*/  SHF.R.S32.HI R4, RZ, 0x1f, R3 ;  /* 0x0000001fff047819 */ /* 0x000fe20000011403 */
[----:B------:R-:W-:-:S03]  /*0650*/  IMAD.IADD R2, R2, 0x1, -R7 ;  /* 0x0000000102027824 */ /* 0x000fc600078e0a07 */
[----:B------:R-:W-:Y:S02]  /*0660*/  LEA.HI R4, R4, R3, RZ, 0x3 ;  /* 0x0000000304047211 */ /* 0x000fe400078f18ff */
[----:B0-----:R-:W-:Y:S02]  /*0670*/  I2FP.F32.U32 R5, UR13 ;  /* 0x0000000d00057c45 */ /* 0x001fe40008201000 */
[--C-:B-1----:R-:W-:Y:S02]  /*0680*/  SHF.R.S32.HI R0, RZ, 0x3, R4.reuse ;  /* 0x00000003ff007819 */ /* 0x102fe40000011404 */
[----:B--2---:R-:W-:Y:S01]  /*0690*/  ISETP.NE.OR P0, PT, R6, RZ, !P0 ;  /* 0x000000ff0600720c */ /* 0x004fe20004705670 */
[----:B------:R-:W-:Y:S01]  /*06a0*/  FMUL R8, R5, UR4 ;  /* 0x0000000405087c20 */ /* 0x000fe20008400000 */
[----:B------:R-:W-:-:S04]  /*06b0*/  SHF.R.S32.HI R5, RZ, 0x1f, R4 ;  /* 0x0000001fff057819 */ /* 0x000fc80000011404 */
[----:B------:R-:W-:Y:S01]  /*06c0*/  LEA.HI R5, R5, R0, RZ, 0x2 ;  /* 0x0000000005057211 */ /* 0x000fe200078f10ff */
[----:B------:R-:W0:Y:S03]  /*06d0*/  F2I.U32.TRUNC.NTZ R8, R8 ;  /* 0x0000000800087305 */ /* 0x000e26000020f000 */
[----:B------:R-:W-:-:S03]  /*06e0*/  LOP3.LUT R5, R5, 0xfffffffc, RZ, 0xc0, !PT ;  /* 0xfffffffc05057812 */ /* 0x000fc600078ec0ff */
[----:B------:R-:W-:Y:S01]  /*06f0*/  VOTEU.ALL UP0, P0 ;  /* 0x00000000003f7886 */ /* 0x000fe20000000000 */
[----:B------:R-:W-:Y:S01]  /*0700*/  VOTEU.ALL UP1, P0 ;  /* 0x00000000003f7886 */ /* 0x000fe20000020000 */
[----:B------:R-:W-:Y:S01]  /*0710*/  IMAD.IADD R5, R0, 0x1, -R5 ;  /* 0x0000000100057824 */ /* 0x000fe200078e0a05 */
[----:B---3--:R-:W-:Y:S02]  /*0720*/  I2FP.F32.U32 R0, UR10 ;  /* 0x0000000a00007c45 */ /* 0x008fe40008201000 */
[----:B------:R-:W1:Y:S01]  /*0730*/  @!UP0 S2UR UR7, SR_CgaCtaId ;  /* 0x00000000000789c3 */ /* 0x000e620000008800 */
[----:B------:R-:W-:Y:S01]  /*0740*/  IMAD R2, R2, 0x4, R5 ;  /* 0x0000000402027824 */ /* 0x000fe200078e0205 */
[----:B------:R-:W-:Y:S01]  /*0750*/  @!UP0 UMOV UR6, 0x400 ;  /* 0x0000040000068882 */ /* 0x000fe20000000000 */
[----:B------:R-:W-:Y:S01]  /*0760*/  FMUL R4, R0, UR5 ;  /* 0x0000000500047c20 */ /* 0x000fe20008400000 */
[----:B0-----:R-:W-:Y:S02]  /*0770*/  R2UR UR4, R8 ;  /* 0x00000000080472ca */ /* 0x001fe400000e0000 */
[----:B------:R-:W-:-:S03]  /*0780*/  LEA.HI R0, R2, R2, RZ, 0x1 ;  /* 0x0000000202007211 */ /* 0x000fc600078f08ff */
[----:B------:R-:W0:Y:S01]  /*0790*/  F2I.U32.TRUNC.NTZ R4, R4 ;  /* 0x0000000400047305 */ /* 0x000e22000020f000 */
[----:B------:R-:W-:-:S05]  /*07a0*/  LOP3.LUT R5, R0, 0xfffffffe, RZ, 0xc0, !PT ;  /* 0xfffffffe00057812 */ /* 0x000fca00078ec0ff */
[----:B------:R-:W-:Y:S02]  /*07b0*/  IMAD.IADD R5, R2, 0x1, -R5 ;  /* 0x0000000102057824 */ /* 0x000fe400078e0a05 */
[----:B------:R-:W-:-:S04]  /*07c0*/  UIADD3 UR4, -UR4, URZ, URZ ;  /* 0x0000003f04047290 */ /* 0x000fc8000fffe13f */
[----:B------:R-:W-:Y:S01]  /*07d0*/  UIMAD UR8, UR8, UR4, UR13 ;  /* 0x00000004080872a4 */ /* 0x000fe2000f8e020d */
[----:B0-----:R-:W-:Y:S02]  /*07e0*/  R2UR UR12, R4 ;  /* 0x00000000040c72ca */ /* 0x001fe400000e0000 */
[----:B------:R-:W-:Y:S01]  /*07f0*/  UMOV UR4, 0x20 ;  /* 0x0000002000047882 */ /* 0x000fe20000000000 */
[----:B------:R-:W0:Y:S02]  /*0800*/  LDC R4, c[0x0][0x140] ;  /* 0x00005000ff047b82 */ /* 0x000e240000000800 */
[----:B------:R-:W-:Y:S01]  /*0810*/  ISETP.NE.AND P3, PT, R5, UR8, PT ;  /* 0x0000000805007c0c */ /* 0x000fe2000bf65270 */
[----:B------:R-:W-:-:S04]  /*0820*/  @!UP0 UIADD3 UR4, -UR4, 0x100000, URZ ;  /* 0x0010000004048890 */ /* 0x000fc8000fffe13f */
[----:B------:R-:W-:Y:S02]  /*0830*/  @!UP0 USHF.L.U32 UR5, UR4, 0xb, URZ ;  /* 0x0000000b04058899 */ /* 0x000fe4000800063f */
[----:B------:R-:W-:Y:S01]  /*0840*/  @!UP0 USHF.L.U32 UR4, UR4, 0x1, URZ ;  /* 0x0000000104048899 */ /* 0x000fe2000800063f */
[C---:B------:R-:W-:Y:S01]  /*0850*/  IMAD.SHL.U32 R5, R2.reuse, 0x4, RZ ;  /* 0x0000000402057824 */ /* 0x040fe200078e00ff */
[----:B-1----:R-:W-:Y:S01]  /*0860*/  @!UP0 ULEA UR6, UR7, UR6, 0x18 ;  /* 0x0000000607068291 */ /* 0x002fe2000f8ec03f */
[----:B------:R-:W-:Y:S01]  /*0870*/  VOTEU.ALL UP0, P0 ;  /* 0x00000000003f7886 */ /* 0x000fe20000000000 */
[----:B------:R-:W-:Y:S02]  /*0880*/  LOP3.LUT P0, RZ, R3, 0x7, RZ, 0xc0, !PT ;  /* 0x0000000703ff7812 */ /* 0x000fe4000780c0ff */
[----:B------:R-:W-:Y:S01]  /*0890*/  LOP3.LUT R152, R2, 0xc, R5, 0x78, !PT ;  /* 0x0000000c02987812 */ /* 0x000fe200078e7805 */
[----:B------:R-:W-:-:S03]  /*08a0*/  UIADD3 UR12, -UR12, URZ, URZ ;  /* 0x0000003f0c0c7290 */ /* 0x000fc6000fffe13f */
[C---:B------:R-:W-:Y:S02]  /*08b0*/  ISETP.LT.U32.AND P0, PT, R152.reuse, 0x2, !P0 ;  /* 0x000000029800780c */ /* 0x040fe40004701070 */
[----:B------:R-:W-:Y:S01]  /*08c0*/  @P3 LEA.HI R0, R152, R152, RZ, 0x1 ;  /* 0x0000009898003211 */ /* 0x000fe200078f08ff */
[----:B------:R-:W1:Y:S02]  /*08d0*/  FENCE.VIEW.ASYNC.S ;  /* 0x00000000000073c6 */ /* 0x000e640000000000 */
[----:B-1----:R-:W1:Y:S01]  /*08e0*/  @!UP0 SYNCS.EXCH.64 URZ, [UR6+0xf0], UR4 ;  /* 0x0000f004063f85b2 */ /* 0x002e620008000100 */
[----:B------:R-:W-:Y:S02]  /*08f0*/  @P3 SHF.R.S32.HI R0, RZ, 0x1, R0 ;  /* 0x00000001ff003819 */ /* 0x000fe40000011400 */
[----:B0-----:R-:W-:Y:S01]  /*0900*/  ISETP.EQ.U32.AND P2, PT, R4, 0x1, PT ;  /* 0x000000010400780c */ /* 0x001fe20003f42070 */
[----:B------:R0:W2:Y:S01]  /*0910*/  @!UP1 SYNCS.EXCH.64 URZ, [UR6+0xf8], UR4 ;  /* 0x0000f804063f95b2 */ /* 0x0000a20008000100 */
[----:B------:R-:W-:Y:S01]  /*0920*/  NOP ;  /* 0x0000000000007918 */ /* 0x000fe20000000000 */
[----:B0-----:R-:W-:-:S06]  /*0930*/  UIMAD UR4, UR11, UR12, UR10 ;  /* 0x0000000c0b0472a4 */ /* 0x001fcc000f8e020a */
[----:B------:R-:W-:Y:S02]  /*0940*/  @P3 ISETP.NE.AND P4, PT, R0, UR4, PT ;  /* 0x0000000400003c0c */ /* 0x000fe4000bf85270 */
[----:B------:R-:W-:Y:S02]  /*0950*/  SEL R0, RZ, 0x1, !P0 ;  /* 0x00000001ff007807 */ /* 0x000fe40004000000 */
[----:B------:R-:W-:-:S04]  /*0960*/  @P3 SEL R17, RZ, 0x1, P4 ;  /* 0x00000001ff113807 */ /* 0x000fc80002000000 */
[----:B------:R-:W-:Y:S01]  /*0970*/  LOP3.LUT R17, R17, R0, RZ, 0xc0, !PT ;  /* 0x0000000011117212 */ /* 0x000fe200078ec0ff */
[----:B-1----:R-:W-:Y:S06]  /*0980*/  @!P2 BRA `(.L_x_4) ;  /* 0x000000000008a947 */ /* 0x002fec0003800000 */
[----:B--2---:R-:W-:Y:S01]  /*0990*/  UCGABAR_ARV ;  /* 0x00000000000079c7 */ /* 0x004fe20008000000 */
[----:B------:R-:W-:Y:S05]  /*09a0*/  BRA `(.L_x_5) ;  /* 0x0000000000047947 */ /* 0x000fea0003800000 */
.L_x_4:
[----:B--2---:R-:W-:Y:S01]  /*09b0*/  NOP ;  /* 0x0000000000007918 */ /* 0x004fe20000000000 */
.L_x_5:
[----:B------:R-:W-:Y:S01]  /*09c0*/  ULDC UR4, c[0x0][0x65c] ;  /* 0x0001970000047ab9 */ /* 0x000fe20000000800 */
[----:B------:R-:W-:Y:S01]  /*09d0*/  UMOV UR5, URZ ;  /* 0x0000003f00057c82 */ /* 0x000fe20008000000 */
[----:B------:R-:W-:-:S03]  /*09e0*/  UISETP.NE.AND UP0, UPT, UR4, 0x1, UPT ;  /* 0x000000010400788c */ /* 0x000fc6000bf05270 */
[----:B------:R-:W-:Y:S01]  /*09f0*/  UMOV UR4, UR13 ;  /* 0x0000000d00047c82 */ /* 0x000fe20008000000 */
[----:B------:R-:W-:Y:S02]  /*0a00*/  UP2UR UR46, UPR, URZ, 0x1 ;  /* 0x000000013f2e7883 */ /* 0x000fe40008000000 */
[----:B------:R-:W-:Y:S02]  /*0a10*/  PLOP3.LUT P0, PT, PT, PT, UP0, 0x80, 0x0 ;  /* 0x000000000000781c */ /* 0x000fe40003f0f008 */
[----:B------:R-:W-:Y:S02]  /*0a20*/  PLOP3.LUT P3, PT, PT, PT, UP0, 0x80, 0x0 ;  /* 0x000000000000781c */ /* 0x000fe40003f6f008 */
[----:B------:R-:W-:Y:S01]  /*0a30*/  PLOP3.LUT P5, PT, PT, PT, UP0, 0x80, 0x0 ;  /* 0x000000000000781c */ /* 0x000fe20003faf008 */
[----:B------:R-:W-:Y:S01]  /*0a40*/  @UP0 ULDC UR14, c[0x0][0x10] ;  /* 0x00000400000e0ab9 */ /* 0x000fe20000000800 */
[----:B------:R-:W-:Y:S01]  /*0a50*/  @UP0 UMOV UR6, UR10 ;  /* 0x0000000a00060c82 */ /* 0x000fe20008000000 */
[----:B------:R-:W-:Y:S01]  /*0a60*/  @UP0 UMOV UR7, URZ ;  /* 0x0000003f00070c82 */ /* 0x000fe20008000000 */
[----:B------:R-:W-:Y:S01]  /*0a70*/  PLOP3.LUT P4, PT, PT, PT, UP0, 0x80, 0x0 ;  /* 0x000000000000781c */ /* 0x000fe20003f8f008 */
[----:B------:R-:W-:-:S03]  /*0a80*/  @UP0 UIMAD.WIDE.U32 UR14, UR13, UR14, UR6 ;  /* 0x0000000e0d0e02a5 */ /* 0x000fc6000f8e0006 */
[----:B------:R-:W-:Y:S01]  /*0a90*/  @!UP0 ULDC UR7, c[0x0][0xc] ;  /* 0x0000030000078ab9 */ /* 0x000fe20000000800 */
[----:B------:R-:W-:Y:S01]  /*0aa0*/  @UP0 UMOV UR6, URZ ;  /* 0x0000003f00060c82 */ /* 0x000fe20008000000 */
[----:B------:R-:W-:Y:S01]  /*0ab0*/  @!UP0 UIMAD.WIDE.U32 UR4, UR10, UR7, UR4 ;  /* 0x000000070a0482a5 */ /* 0x000fe2000f8e0004 */
[----:B------:R-:W-:Y:S01]  /*0ac0*/  IMAD.U32 R2, RZ, RZ, UR14 ;  /* 0x0000000eff027e24 */ /* 0x000fe2000f8e00ff */
[----:B------:R-:W-:Y:S02]  /*0ad0*/  @UP0 UIADD3 UR6, UR15, UR6, URZ ;  /* 0x000000060f060290 */ /* 0x000fe4000fffe03f */
[----:B------:R-:W-:Y:S02]  /*0ae0*/  IMAD.U32 R3, RZ, RZ, UR15 ;  /* 0x0000000fff037e24 */ /* 0x000fe4000f8e00ff */
[----:B------:R-:W-:Y:S02]  /*0af0*/  @P0 IMAD.MOV.U32 R7, RZ, RZ, R2 ;  /* 0x000000ffff070224 */ /* 0x000fe400078e0002 */
[----:B------:R-:W-:-:S02]  /*0b00*/  IMAD.U32 R5, RZ, RZ, UR5 ;  /* 0x00000005ff057e24 */ /* 0x000fc4000f8e00ff */
[----:B------:R-:W-:Y:S02]  /*0b10*/  IMAD.U32 R2, RZ, RZ, UR4 ;  /* 0x00000004ff027e24 */ /* 0x000fe4000f8e00ff */
[----:B------:R-:W-:Y:S02]  /*0b20*/  @P3 IMAD.U32 R6, RZ, RZ, UR6 ;  /* 0x00000006ff063e24 */ /* 0x000fe4000f8e00ff */
[----:B------:R-:W-:Y:S02]  /*0b30*/  @!P5 IMAD.MOV.U32 R6, RZ, RZ, R5 ;  /* 0x000000ffff06d224 */ /* 0x000fe400078e0005 */
[----:B------:R-:W-:Y:S02]  /*0b40*/  @!P4 IMAD.MOV.U32 R7, RZ, RZ, R2 ;  /* 0x000000ffff07c224 */ /* 0x000fe400078e0002 */
[----:B------:R-:W-:Y:S01]  /*0b50*/  IMAD.U32 R3, RZ, RZ, UR5 ;  /* 0x00000005ff037e24 */ /* 0x000fe2000f8e00ff */
[----:B------:R0:W-:Y:S01]  /*0b60*/  STL [R1+0x200], R6 ;  /* 0x0002000601007387 */ /* 0x0001e20000100800 */
[----:B------:R-:W-:-:S03]  /*0b70*/  IMAD.U32 R4, RZ, RZ, UR4 ;  /* 0x00000004ff047e24 */ /* 0x000fc6000f8e00ff */
[----:B------:R0:W-:Y:S01]  /*0b80*/  STL [R1+0x204], R7 ;  /* 0x0002040701007387 */ /* 0x0001e20000100800 */
[----:B------:R-:W-:Y:S05]  /*0b90*/  @!P2 BRA `(.L_x_6) ;  /* 0x00000000000ca947 */ /* 0x000fea0003800000 */
[----:B------:R-:W-:Y:S01]  /*0ba0*/  UCGABAR_WAIT ;  /* 0x0000000000007dc7 */ /* 0x000fe20008000000 */
[----:B------:R-:W-:Y:S01]  /*0bb0*/  CCTL.IVALL ;  /* 0x00000000ff00798f */ /* 0x000fe20002000000 */
[----:B------:R-:W-:Y:S05]  /*0bc0*/  BRA `(.L_x_7) ;  /* 0x0000000000047947 */ /* 0x000fea0003800000 */
.L_x_6:
[----:B------:R-:W-:Y:S06]  /*0bd0*/  BAR.SYNC.DEFER_BLOCKING 0x0 ;  /* 0x0000000000007b1d */ /* 0x000fec0000010000 */
.L_x_7:
[----:B------:R-:W-:Y:S05]  /*0be0*/  @!P1 BRA `(.L_x_8) ;  /* 0x0000013000d49947 */ /* 0x000fea0003800000 */
[----:B------:R-:W-:-:S06]  /*0bf0*/  UISETP.GT.U32.AND UP0, UPT, UR16, 0x1, UPT ;  /* 0x000000011000788c */ /* 0x000fcc000bf04070 */
[----:B------:R-:W-:-:S13]  /*0c00*/  PLOP3.LUT P0, PT, PT, PT, UP0, 0x80, 0x0 ;  /* 0x000000000000781c */ /* 0x000fda0003f0f008 */
[----:B------:R-:W-:Y:S05]  /*0c10*/  @P0 EXIT ;  /* 0x000000000000094d */ /* 0x000fea0003800000 */
[----:B------:R-:W-:Y:S01]  /*0c20*/  ULDC.64 UR4, c[0x0][0x650] ;  /* 0x0001940000047ab9 */ /* 0x000fe20000000a00 */
[----:B------:R-:W-:Y:S01]  /*0c30*/  UMOV UR41, 0xffffffff ;  /* 0xffffffff00297882 */ /* 0x000fe20000000000 */
[----:B------:R-:W-:Y:S01]  /*0c40*/  ISETP.GE.U32.AND P0, PT, R7, UR4, PT ;  /* 0x0000000407007c0c */ /* 0x000fe2000bf06070 */
[----:B------:R-:W-:Y:S01]  /*0c50*/  UMOV UR42, 0xffffffff ;  /* 0xffffffff002a7882 */ /* 0x000fe20000000000 */
[----:B------:R-:W-:Y:S01]  /*0c60*/  UMOV UR43, 0xffffffff ;  /* 0xffffffff002b7882 */ /* 0x000fe20000000000 */
[----:B------:R-:W-:Y:S02]  /*0c70*/  PRMT R0, RZ, 0x7610, R0 ;  /* 0x00007610ff007816 */ /* 0x000fe40000000000 */
[----:B------:R-:W-:-:S13]  /*0c80*/  ISETP.GE.U32.AND.EX P0, PT, R6, UR5, PT, P0 ;  /* 0x0000000506007c0c */ /* 0x000fda000bf06100 */
[----:B------:R-:W-:Y:S05]  /*0c90*/  @P0 BRA `(.L_x_9) ;  /* 0x0000000400480947 */ /* 0x000fea0003800000 */
[----:B------:R-:W-:Y:S01]  /*0ca0*/  ULDC.64 UR16, c[0x0][0x628] ;  /* 0x00018a0000107ab9 */ /* 0x000fe20000000a00 */
[C---:B------:R-:W-:Y:S01]  /*0cb0*/  R2UR UR19, R7.reuse ;  /* 0x00000000071372ca */ /* 0x040fe200000e0000 */
[----:B------:R-:W-:Y:S01]  /*0cc0*/  ULDC UR18, c[0x0][0x630] ;  /* 0x00018c0000127ab9 */ /* 0x000fe20000000800 */
[----:B------:R-:W-:Y:S02]  /*0cd0*/  ISETP.NE.U32.AND P0, PT, RZ, UR16, PT ;  /* 0x00000010ff007c0c */ /* 0x000fe4000bf05070 */
[----:B------:R-:W-:Y:S02]  /*0ce0*/  R2UR UR4, R7 ;  /* 0x00000000070472ca */ /* 0x000fe400000e0000 */
[----:B------:R-:W-:Y:S02]  /*0cf0*/  ISETP.NE.AND.EX P0, PT, RZ, UR17, PT, P0 ;  /* 0x00000011ff007c0c */ /* 0x000fe4000bf05300 */
[----:B------:R-:W-:-:S11]  /*0d00*/  R2UR UR5, R6 ;  /* 0x00000000060572ca */ /* 0x000fd600000e0000 */
[----:B------:R-:W-:Y:S05]  /*0d10*/  @!P0 BRA `(.L_x_10) ;  /* 0x0000000000308947 */ /* 0x000fea0003800000 */
[----:B------:R-:W-:Y:S01]  /*0d20*/  R2UR UR4, R7 ;  /* 0x00000000070472ca */ /* 0x000fe200000e0000 */
[----:B------:R-:W-:Y:S01]  /*0d30*/  ULDC UR9, c[0x0][0x634] ;  /* 0x00018d0000097ab9 */ /* 0x000fe20000000800 */
[----:B------:R-:W-:-:S11]  /*0d40*/  R2UR UR13, R6 ;  /* 0x00000000060d72ca */ /* 0x000fd600000e0000 */
[----:B------:R-:W-:-:S04]  /*0d50*/  UIADD3 UR9, UP0, UR4, UR9, URZ ;  /* 0x0000000904097290 */ /* 0x000fc8000ff1e03f */
[----:B------:R-:W-:-:S04]  /*0d60*/  UIADD3.X UR13, URZ, UR13, URZ, UP0, !UPT ;  /* 0x0000000d3f0d7290 */ /* 0x000fc800087fe43f */
[----:B------:R-:W-:-:S04]  /*0d70*/  UIMAD.WIDE.U32 UR4, UR13, UR16, URZ ;  /* 0x000000100d0472a5 */ /* 0x000fc8000f8e003f */
[----:B------:R-:W-:Y:S02]  /*0d80*/  UIMAD.WIDE.U32 UR6, UP0, UR9, UR17, UR4 ;  /* 0x00000011090672a5 */ /* 0x000fe4000f800004 */
[----:B------:R-:W-:Y:S02]  /*0d90*/  UIMAD.WIDE.U32 UR4, UR9, UR16, URZ ;  /* 0x00000010090472a5 */ /* 0x000fe4000f8e003f */
[----:B------:R-:W-:Y:S02]  /*0da0*/  UIADD3.X UR15, URZ, URZ, URZ, UP0, !UPT ;  /* 0x0000003f3f0f7290 */ /* 0x000fe400087fe43f */
[----:B------:R-:W-:Y:S01]  /*0db0*/  UIADD3 URZ, UP0, UR5, UR6, URZ ;  /* 0x00000006053f7290 */ /* 0x000fe2000ff1e03f */
[----:B------:R-:W-:-:S03]  /*0dc0*/  UMOV UR14, UR7 ;  /* 0x00000007000e7c82 */ /* 0x000fc60008000000 */
[----:B------:R-:W-:-:S12]  /*0dd0*/  UIMAD.WIDE.U32.X UR4, UR13, UR17, UR14, UP0 ;  /* 0x000000110d0472a5 */ /* 0x000fd800080e040e */
.L_x_10:
[----:B------:R-:W-:Y:S01]  /*0de0*/  USHF.R.U64 UR43, UR4, UR18, UR5 ;  /* 0x00000012042b7299 */ /* 0x000fe20008001205 */
[----:B------:R-:W-:Y:S01]  /*0df0*/  R2UR UR7, R6 ;  /* 0x00000000060772ca */ /* 0x000fe200000e0000 */
[----:B------:R-:W-:Y:S02]  /*0e00*/  USHF.R.U32.HI UR4, URZ, UR18, UR5 ;  /* 0x000000123f047299 */ /* 0x000fe40008011605 */
[----:B------:R-:W-:Y:S01]  /*0e10*/  UIADD3 UR5, UP0, URZ, -UR43, URZ ;  /* 0x8000002b3f057290 */ /* 0x000fe2000ff1e03f */
[----:B------:R-:W-:Y:S01]  /*0e20*/  ULDC.64 UR14, c[0x0][0x620] ;  /* 0x00018800000e7ab9 */ /* 0x000fe20000000a00 */
[----:B------:R-:W-:Y:S02]  /*0e30*/  UMOV UR6, UR19 ;  /* 0x0000001300067c82 */ /* 0x000fe40008000000 */
[----:B------:R-:W-:Y:S01]  /*0e40*/  UIADD3.X UR4, URZ, ~UR4, URZ, UP0, !UPT ;  /* 0x800000043f047290 */ /* 0x000fe200087fe43f */
[----:B------:R-:W-:Y:S01]  /*0e50*/  ULDC UR9, c[0x0][0x618] ;  /* 0x0001860000097ab9 */ /* 0x000fe20000000800 */
[----:B------:R-:W-:-:S02]  /*0e60*/  UIMAD UR12, UR11, UR12, UR10 ;  /* 0x0000000c0b0c72a4 */ /* 0x000fc4000f8e020a */
[----:B------:R-:W-:Y:S02]  /*0e70*/  UIMAD UR4, UR4, UR14, URZ ;  /* 0x0000000e040472a4 */ /* 0x000fe4000f8e023f */
[----:B------:R-:W-:Y:S02]  /*0e80*/  UIMAD.WIDE.U32 UR6, UR5, UR14, UR6 ;  /* 0x0000000e050672a5 */ /* 0x000fe4000f8e0006 */
[----:B------:R-:W-:Y:S01]  /*0e90*/  UIMAD UR4, UR5, UR15, UR4 ;  /* 0x0000000f050472a4 */ /* 0x000fe2000f8e0204 */
[----:B------:R-:W-:Y:S01]  /*0ea0*/  ULDC UR10, c[0x0][0x608] ;  /* 0x00018200000a7ab9 */ /* 0x000fe20000000800 */
[----:B------:R-:W-:Y:S02]  /*0eb0*/  ULDC UR18, c[0x0][0x658] ;  /* 0x0001960000127ab9 */ /* 0x000fe40000000800 */
[----:B------:R-:W-:Y:S01]  /*0ec0*/  UIADD3 UR7, UR7, UR4, URZ ;  /* 0x0000000407077290 */ /* 0x000fe2000fffe03f */
[----:B------:R-:W-:Y:S02]  /*0ed0*/  UMOV UR11, 0xffffffff ;  /* 0xffffffff000b7882 */ /* 0x000fe40000000000 */
[----:B------:R-:W-:Y:S01]  /*0ee0*/  ULDC.64 UR4, c[0x0][0x640] ;  /* 0x0001900000047ab9 */ /* 0x000fe20000000a00 */
[----:B------:R-:W-:Y:S01]  /*0ef0*/  USHF.R.U64 UR16, UR6, UR9, UR7 ;  /* 0x0000000906107299 */ /* 0x000fe20008001207 */
[----:B------:R-:W-:Y:S01]  /*0f00*/  ISETP.NE.U32.AND P0, PT, RZ, UR4, PT ;  /* 0x00000004ff007c0c */ /* 0x000fe2000bf05070 */
[----:B------:R-:W-:-:S02]  /*0f10*/  USHF.R.U32.HI UR7, URZ, UR9, UR7 ;  /* 0x000000093f077299 */ /* 0x000fc40008011607 */
[----:B------:R-:W-:Y:S01]  /*0f20*/  USHF.L.U32 UR6, UR11, UR18, URZ ;  /* 0x000000120b067299 */ /* 0x000fe2000800063f */
[----:B------:R-:W-:Y:S01]  /*0f30*/  ISETP.NE.AND.EX P0, PT, RZ, UR5, PT, P0 ;  /* 0x00000005ff007c0c */ /* 0x000fe2000bf05300 */
[----:B------:R-:W-:Y:S02]  /*0f40*/  USHF.R.U64 UR22, UR16, UR10, UR7 ;  /* 0x0000000a10167299 */ /* 0x000fe40008001207 */
[----:B------:R-:W-:Y:S02]  /*0f50*/  USHF.R.U32.HI UR7, URZ, UR10, UR7 ;  /* 0x0000000a3f077299 */ /* 0x000fe40008011607 */
[----:B------:R-:W-:Y:S02]  /*0f60*/  UISETP.NE.AND UP1, UPT, UR46, URZ, UPT ;  /* 0x0000003f2e00728c */ /* 0x000fe4000bf25270 */
[----:B------:R-:W-:Y:S01]  /*0f70*/  USHF.R.U64 UR23, UR22, UR18, UR7 ;  /* 0x0000001216177299 */ /* 0x000fe20008001207 */
[----:B------:R-:W-:Y:S01]  /*0f80*/  ULDC UR17, c[0x0][0x600] ;  /* 0x0001800000117ab9 */ /* 0x000fe20000000800 */
[----:B------:R-:W-:-:S02]  /*0f90*/  ULOP3.LUT UR13, URZ, UR6, URZ, 0x33, !UPT ;  /* 0x000000063f0d7292 */ /* 0x000fc4000f8e333f */
[----:B------:R-:W-:Y:S02]  /*0fa0*/  UIADD3 UR15, UR17, -0x1, URZ ;  /* 0xffffffff110f7890 */ /* 0x000fe4000fffe03f */
[----:B------:R-:W-:Y:S02]  /*0fb0*/  USEL UR12, UR8, UR12, !UP1 ;  /* 0x0000000c080c7287 */ /* 0x000fe4000c800000 */
[----:B------:R-:W-:Y:S01]  /*0fc0*/  USHF.R.U32.HI UR7, URZ, UR18, UR7 ;  /* 0x000000123f077299 */ /* 0x000fe20008011607 */
[----:B------:R-:W-:Y:S01]  /*0fd0*/  ULDC UR19, c[0x0][0x648] ;  /* 0x0001920000137ab9 */ /* 0x000fe20000000800 */
[----:B------:R-:W-:Y:S01]  /*0fe0*/  ULDC UR20, c[0x0][0x638] ;  /* 0x00018e0000147ab9 */ /* 0x000fe20000000800 */
[----:B------:R-:W-:Y:S01]  /*0ff0*/  UMOV UR21, 0x1 ;  /* 0x0000000100157882 */ /* 0x000fe20000000000 */
[----:B------:R-:W-:Y:S01]  /*1000*/  UMOV UR6, UR23 ;  /* 0x0000001700067c82 */ /* 0x000fe20008000000 */
[----:B------:R-:W-:Y:S07]  /*1010*/  @!P0 BRA `(.L_x_11) ;  /* 0x0000000000308947 */ /* 0x000fee0003800000 */
[----:B------:R-:W-:Y:S02]  /*1020*/  ULDC UR10, c[0x0][0x64c] ;  /* 0x00019300000a7ab9 */ /* 0x000fe40000000800 */
        /* <DEDUP_REMOVED lines=8> */
[----:B------:R-:W-:-:S07]  /*10b0*/  UIMAD.WIDE.U32.X UR4, UR14, UR5, UR10, UP0 ;  /* 0x000000050e0472a5 */ /* 0x000fce00080e040a */
[----:B------:R-:W-:Y:S01]  /*10c0*/  UMOV UR6, UR4 ;  /* 0x0000000400067c82 */ /* 0x000fe20008000000 */
[----:B------:R-:W-:-:S05]  /*10d0*/  UMOV UR7, UR5 ;  /* 0x0000000500077c82 */ /* 0x000fca0008000000 */
.L_x_11:
[----:B------:R-:W-:Y:S01]  /*10e0*/  USHF.R.U64 UR5, UR6, UR19, UR7 ;  /* 0x0000001306057299 */ /* 0x000fe20008001207 */
[----:B------:R-:W-:Y:S01]  /*10f0*/  IMAD.MOV.U32 R0, RZ, RZ, 0x1 ;  /* 0x00000001ff007424 */ /* 0x000fe200078e00ff */
[----:B------:R-:W-:Y:S02]  /*1100*/  USHF.L.U32 UR4, UR21, UR18, URZ ;  /* 0x0000001215047299 */ /* 0x000fe4000800063f */
[----:B------:R-:W-:Y:S02]  /*1110*/  ULOP3.LUT UR13, UR22, UR13, URZ, 0xc0, !UPT ;  /* 0x0000000d160d7292 */ /* 0x000fe4000f8ec03f */
[----:B------:R-:W-:Y:S02]  /*1120*/  UIADD3 UR6, -UR5, URZ, URZ ;  /* 0x0000003f05067290 */ /* 0x000fe4000fffe13f */
[----:B------:R-:W-:Y:S02]  /*1130*/  UIMAD UR13, UR4, UR5, UR13 ;  /* 0x00000005040d72a4 */ /* 0x000fe4000f8e020d */
[----:B------:R-:W-:-:S02]  /*1140*/  ULOP3.LUT UR15, UR16, UR15, URZ, 0xc0, !UPT ;  /* 0x0000000f100f7292 */ /* 0x000fc4000f8ec03f */
[----:B------:R-:W-:Y:S01]  /*1150*/  UIMAD UR4, UR6, UR20, UR23 ;  /* 0x00000014060472a4 */ /* 0x000fe2000f8e0217 */
[----:B------:R-:W-:Y:S01]  /*1160*/  ULDC UR5, c[0x0][0x610] ;  /* 0x0001840000057ab9 */ /* 0x000fe20000000800 */
[----:B------:R-:W-:Y:S02]  /*1170*/  UISETP.NE.AND UP0, UPT, UR46, URZ, UPT ;  /* 0x0000003f2e00728c */ /* 0x000fe4000bf05270 */
[----:B------:R-:W-:Y:S02]  /*1180*/  UIMAD UR12, UR13, UR5, UR12 ;  /* 0x000000050d0c72a4 */ /* 0x000fe4000f8e020c */
[----:B------:R-:W-:-:S04]  /*1190*/  UIMAD UR4, UR4, UR17, UR15 ;  /* 0x00000011040472a4 */ /* 0x000fc8000f8e020f */
[----:B------:R-:W-:Y:S02]  /*11a0*/  USEL UR42, UR4, UR12, !UP0 ;  /* 0x0000000c042a7287 */ /* 0x000fe4000c000000 */
[----:B------:R-:W-:-:S12]  /*11b0*/  USEL UR41, UR12, UR4, !UP0 ;  /* 0x000000040c297287 */ /* 0x000fd8000c000000 */
.L_x_9:
[----:B------:R-:W-:-:S08]  /*11c0*/  NOP ;  /* 0x0000000000007918 */ /* 0x000fd00000000000 */
[----:B------:R-:W1:Y:S02]  /*11d0*/  USETMAXREG.TRY_ALLOC.CTAPOOL UP0, 0xf0 ;  /* 0x000000f0000079c8 */ /* 0x000e640008000600 */
[----:B-1----:R-:W-:-:S13]  /*11e0*/  PLOP3.LUT P0, PT, PT, PT, UP0, 0x80, 0x0 ;  /* 0x000000000000781c */ /* 0x002fda0003f0f008 */
[----:B------:R-:W-:Y:S05]  /*11f0*/  @!P0 BRA `(.L_x_9) ;  /* 0xfffffffc00f08947 */ /* 0x000fea000383ffff */
[----:B------:R-:W-:Y:S01]  /*1200*/  ULDC.64 UR4, c[0x0][0x598] ;  /* 0x0001660000047ab9 */ /* 0x000fe20000000a00 */
[----:B------:R-:W-:Y:S01]  /*1210*/  ULDC.64 UR36, c[0x0][0x208] ;  /* 0x0000820000247ab9 */ /* 0x000fe20000000a00 */
[----:B------:R-:W-:-:S04]  /*1220*/  ISETP.NE.U32.AND P0, PT, RZ, UR4, PT ;  /* 0x00000004ff007c0c */ /* 0x000fc8000bf05070 */
[----:B------:R-:W-:-:S13]  /*1230*/  ISETP.NE.AND.EX P0, PT, RZ, UR5, PT, P0 ;  /* 0x00000005ff007c0c */ /* 0x000fda000bf05300 */
[----:B------:R-:W-:Y:S05]  /*1240*/  @!P0 BRA `(.L_x_12) ;  /* 0x00000000001c8947 */ /* 0x000fea0003800000 */
[----:B------:R-:W1:Y:S02]  /*1250*/  LDC.64 R2, c[0x0][0x598] ;  /* 0x00016600ff027b82 */ /* 0x000e640000000a00 */
[----:B-1----:R-:W2:Y:S02]  /*1260*/  LDG.E.64 R2, desc[UR36][R2.64] ;  /* 0x0000002402027981 */ /* 0x002ea4000c1e1b00 */
[----:B--2---:R-:W-:-:S04]  /*1270*/  ISETP.NE.U32.AND P0, PT, R2, RZ, PT ;  /* 0x000000ff0200720c */ /* 0x004fc80003f05070 */
[----:B------:R-:W-:-:S13]  /*1280*/  ISETP.NE.AND.EX P0, PT, R3, RZ, PT, P0 ;  /* 0x000000ff0300720c */ /* 0x000fda0003f05300 */
[----:B------:R-:W-:Y:S05]  /*1290*/  @!P0 BRA `(.L_x_12) ;  /* 0x0000000000088947 */ /* 0x000fea0003800000 */
[----:B------:R1:W5:Y:S01]  /*12a0*/  LD.E R2, desc[UR36][R2.64] ;  /* 0x0000002402027980 */ /* 0x000362000c101900 */
[----:B------:R-:W-:Y:S05]  /*12b0*/  BRA `(.L_x_13) ;  /* 0x0000000000247947 */ /* 0x000fea0003800000 */
.L_x_12:
[----:B------:R-:W-:Y:S02]  /*12c0*/  ULDC.64 UR4, c[0x0][0x588] ;  /* 0x0001620000047ab9 */ /* 0x000fe40000000a00 */
[----:B------:R-:W-:-:S04]  /*12d0*/  ISETP.NE.U32.AND P0, PT, RZ, UR4, PT ;  /* 0x00000004ff007c0c */ /* 0x000fc8000bf05070 */
[----:B------:R-:W-:-:S13]  /*12e0*/  ISETP.NE.AND.EX P0, PT, RZ, UR5, PT, P0 ;  /* 0x00000005ff007c0c */ /* 0x000fda000bf05300 */
[----:B------:R-:W-:Y:S05]  /*12f0*/  @!P0 BRA `(.L_x_14) ;  /* 0x00000000000c8947 */ /* 0x000fea0003800000 */
[----:B------:R-:W1:Y:S02]  /*1300*/  LDC.64 R2, c[0x0][0x588] ;  /* 0x00016200ff027b82 */ /* 0x000e640000000a00 */
[----:B-1----:R2:W5:Y:S01]  /*1310*/  LDG.E R2, desc[UR36][R2.64] ;  /* 0x0000002402027981 */ /* 0x002562000c1e1900 */
[----:B------:R-:W-:Y:S05]  /*1320*/  BRA `(.L_x_13) ;  /* 0x0000000000087947 */ /* 0x000fea0003800000 */
.L_x_14:
[----:B------:R-:W-:Y:S02]  /*1330*/  ULDC UR4, c[0x0][0x580] ;  /* 0x0001600000047ab9 */ /* 0x000fe40000000800 */
[----:B------:R-:W-:-:S07]  /*1340*/  IMAD.U32 R2, RZ, RZ, UR4 ;  /* 0x00000004ff027e24 */ /* 0x000fce000f8e00ff */
.L_x_13:
[----:B------:R-:W-:Y:S02]  /*1350*/  ULDC.64 UR4, c[0x0][0x5a0] ;  /* 0x0001680000047ab9 */ /* 0x000fe40000000a00 */
[----:B------:R-:W-:-:S04]  /*1360*/  ISETP.NE.U32.AND P0, PT, RZ, UR4, PT ;  /* 0x00000004ff007c0c */ /* 0x000fc8000bf05070 */
[----:B------:R-:W-:-:S13]  /*1370*/  ISETP.NE.AND.EX P0, PT, RZ, UR5, PT, P0 ;  /* 0x00000005ff007c0c */ /* 0x000fda000bf05300 */
[----:B------:R-:W-:Y:S05]  /*1380*/  @!P0 BRA `(.L_x_15) ;  /* 0x00000000001c8947 */ /* 0x000fea0003800000 */
[----:B------:R-:W3:Y:S02]  /*1390*/  LDC.64 R4, c[0x0][0x5a0] ;  /* 0x00016800ff047b82 */ /* 0x000ee40000000a00 */
[----:B---3--:R-:W3:Y:S02]  /*13a0*/  LDG.E.64 R4, desc[UR36][R4.64] ;  /* 0x0000002404047981 */ /* 0x008ee4000c1e1b00 */
[----:B---3--:R-:W-:-:S04]  /*13b0*/  ISETP.NE.U32.AND P0, PT, R4, RZ, PT ;  /* 0x000000ff0400720c */ /* 0x008fc80003f05070 */
[----:B------:R-:W-:-:S13]  /*13c0*/  ISETP.NE.AND.EX P0, PT, R5, RZ, PT, P0 ;  /* 0x000000ff0500720c */ /* 0x000fda0003f05300 */
[----:B------:R-:W-:Y:S05]  /*13d0*/  @!P0 BRA `(.L_x_15) ;  /* 0x0000000000088947 */ /* 0x000fea0003800000 */
[----:B------:R3:W5:Y:S01]  /*13e0*/  LD.E R16, desc[UR36][R4.64] ;  /* 0x0000002404107980 */ /* 0x000762000c101900 */
[----:B------:R-:W-:Y:S05]  /*13f0*/  BRA `(.L_x_16) ;  /* 0x0000000000247947 */ /* 0x000fea0003800000 */
.L_x_15:
[----:B------:R-:W-:Y:S02]  /*1400*/  ULDC.64 UR4, c[0x0][0x590] ;  /* 0x0001640000047ab9 */ /* 0x000fe40000000a00 */
[----:B------:R-:W-:-:S04]  /*1410*/  ISETP.NE.U32.AND P0, PT, RZ, UR4, PT ;  /* 0x00000004ff007c0c */ /* 0x000fc8000bf05070 */
[----:B------:R-:W-:-:S13]  /*1420*/  ISETP.NE.AND.EX P0, PT, RZ, UR5, PT, P0 ;  /* 0x00000005ff007c0c */ /* 0x000fda000bf05300 */
[----:B------:R-:W-:Y:S05]  /*1430*/  @!P0 BRA `(.L_x_17) ;  /* 0x00000000000c8947 */ /* 0x000fea0003800000 */
[----:B------:R-:W3:Y:S02]  /*1440*/  LDC.64 R4, c[0x0][0x590] ;  /* 0x00016400ff047b82 */ /* 0x000ee40000000a00 */
[----:B---3--:R4:W5:Y:S01]  /*1450*/  LDG.E R16, desc[UR36][R4.64] ;  /* 0x0000002404107981 */ /* 0x008962000c1e1900 */
[----:B------:R-:W-:Y:S05]  /*1460*/  BRA `(.L_x_16) ;  /* 0x0000000000087947 */ /* 0x000fea0003800000 */
.L_x_17:
[----:B------:R-:W-:Y:S02]  /*1470*/  ULDC UR4, c[0x0][0x584] ;  /* 0x0001610000047ab9 */ /* 0x000fe40000000800 */
[----:B------:R-:W-:-:S07]  /*1480*/  IMAD.U32 R16, RZ, RZ, UR4 ;  /* 0x00000004ff107e24 */ /* 0x000fce000f8e00ff */
.L_x_16:
[----:B------:R-:W-:-:S13]  /*1490*/  LOP3.LUT P0, RZ, R0, 0xff, RZ, 0xc0, !PT ;  /* 0x000000ff00ff7812 */ /* 0x000fda000780c0ff */
[----:B------:R-:W-:Y:S05]  /*14a0*/  @!P0 EXIT ;  /* 0x000000000000894d */ /* 0x000fea0003800000 */
[----:B------:R-:W-:Y:S01]  /*14b0*/  ULDC UR4, c[0x0][0x28c] ;  /* 0x0000a30000047ab9 */ /* 0x000fe20000000800 */
[----:B------:R-:W-:Y:S01]  /*14c0*/  UMOV UR39, URZ ;  /* 0x0000003f00277c82 */ /* 0x000fe20008000000 */
[----:B------:R-:W-:Y:S01]  /*14d0*/  UIADD3 UR4, UR4, 0xf, URZ ;  /* 0x0000000f04047890 */ /* 0x000fe2000fffe03f */
[----:B------:R-:W-:-:S03]  /*14e0*/  UMOV UR38, URZ ;  /* 0x0000003f00267c82 */ /* 0x000fc60008000000 */
[----:B------:R-:W-:-:S04]  /*14f0*/  USHF.R.S32.HI UR5, URZ, 0x1f, UR4 ;  /* 0x0000001f3f057899 */ /* 0x000fc80008011404 */
[----:B------:R-:W-:-:S04]  /*1500*/  ULEA.HI UR5, UR5, UR4, URZ, 0x4 ;  /* 0x0000000405057291 */ /* 0x000fc8000f8f203f */
[----:B------:R-:W-:-:S12]  /*1510*/  USHF.R.S32.HI UR44, URZ, 0x4, UR5 ;  /* 0x000000043f2c7899 */ /* 0x000fd80008011405 */
.L_x_547:
[----:B------:R-:W0:Y:S01]  /*1520*/  S2R R0, SR_TID.X ;  /* 0x0000000000007919 */ /* 0x000e220000002100 */
[----:B-1----:R-:W1:Y:S01]  /*1530*/  S2UR UR6, SR_CgaCtaId ;  /* 0x00000000000679c3 */ /* 0x002e620000008800 */
[----:B------:R-:W-:Y:S02]  /*1540*/  UMOV UR45, 0x400 ;  /* 0x00000400002d7882 */ /* 0x000fe40000000000 */
[----:B-1----:R-:W-:Y:S01]  /*1550*/  ULEA UR45, UR6, UR45, 0x18 ;  /* 0x0000002d062d7291 */ /* 0x002fe2000f8ec03f */
[----:B0-----:R-:W-:-:S04]  /*1560*/  LOP3.LUT R0, R0, 0x80, RZ, 0xc0, !PT ;  /* 0x0000008000007812 */ /* 0x001fc800078ec0ff */
[----:B------:R-:W-:-:S06]  /*1570*/  SHF.R.U32.HI R0, RZ, 0x7, R0 ;  /* 0x00000007ff007819 */ /* 0x000fcc0000011600 */
[----:B------:R-:W0:Y:S02]  /*1580*/  SHFL.IDX PT, R0, R0, RZ, 0x1f ;  /* 0x00001fff00007589 */ /* 0x000e2400000e0000 */
[----:B0-----:R-:W-:-:S13]  /*1590*/  R2UR UR4, R0 ;  /* 0x00000000000472ca */ /* 0x001fda00000e0000 */
[----:B------:R-:W-:-:S04]  /*15a0*/  ULEA.HI UR5, UR4, UR4, URZ, 0x1 ;  /* 0x0000000404057291 */ /* 0x000fc8000f8f083f */
[----:B------:R-:W-:-:S04]  /*15b0*/  ULOP3.LUT UR5, UR5, 0x1ffffe, URZ, 0xc0, !UPT ;  /* 0x001ffffe05057892 */ /* 0x000fc8000f8ec03f */
[----:B------:R-:W-:-:S03]  /*15c0*/  UIADD3 UR5, UR4, -UR5, URZ ;  /* 0x8000000504057290 */ /* 0x000fc6000fffe03f */
[----:B------:R-:W-:Y:S01]  /*15d0*/  ULDC UR4, c[0x0][0x28c] ;  /* 0x0000a30000047ab9 */ /* 0x000fe20000000800 */
[----:B------:R-:W-:Y:S01]  /*15e0*/  ULEA UR5, UR5, UR45, 0xb ;  /* 0x0000002d05057291 */ /* 0x000fe2000f8e583f */
[----:B------:R-:W-:-:S03]  /*15f0*/  ISETP.LT.AND P0, PT, RZ, UR4, PT ;  /* 0x00000004ff007c0c */ /* 0x000fc6000bf01270 */
[----:B------:R-:W-:-:S04]  /*1600*/  UIADD3 UR5, UR5, 0x200, URZ ;  /* 0x0000020005057890 */ /* 0x000fc8000fffe03f */
[----:B------:R-:W-:-:S04]  /*1610*/  USHF.R.U32.HI UR5, URZ, 0x4, UR5 ;  /* 0x000000043f057899 */ /* 0x000fc80008011605 */
[----:B------:R-:W-:Y:S02]  /*1620*/  ULOP3.LUT UR47, UR5, 0x3fff, URZ, 0xc0, !UPT ;  /* 0x00003fff052f7892 */ /* 0x000fe4000f8ec03f */
[----:B---3--:R-:W-:Y:S10]  /*1630*/  @P0 BRA `(.L_x_18) ;  /* 0x0000000000400947 */ /* 0x008ff40003800000 */
[----:B------:R-:W-:Y:S01]  /*1640*/  MOV R0, 0x0 ;  /* 0x0000000000007802 */ /* 0x000fe20000000f00 */
[----:B------:R-:W-:Y:S01]  /*1650*/  ULDC.64 UR4, c[0x4][0x68] ;  /* 0x01001a0000047ab9 */ /* 0x000fe20000000a00 */
[----:B------:R-:W-:Y:S01]  /*1660*/  ULDC.64 UR6, c[0x4][0x8] ;  /* 0x0100020000067ab9 */ /* 0x000fe20000000a00 */
[----:B---34-:R-:W-:Y:S01]  /*1670*/  IMAD.U32 R4, RZ, RZ, UR4 ;  /* 0x00000004ff047e24 */ /* 0x018fe2000f8e00ff */
[----:B------:R0:W1:Y:S01]  /*1680*/  LDC.64 R14, c[0x4][R0] ;  /* 0x01000000000e7b82 */ /* 0x0000620000000a00 */
[----:B------:R-:W-:Y:S01]  /*1690*/  IMAD.U32 R5, RZ, RZ, UR5 ;  /* 0x00000005ff057e24 */ /* 0x000fe2000f8e00ff */
[----:B------:R-:W-:Y:S01]  /*16a0*/  ULDC.64 UR4, c[0x4][0x70] ;  /* 0x01001c0000047ab9 */ /* 0x000fe20000000a00 */
[----:B------:R-:W-:Y:S02]  /*16b0*/  IMAD.U32 R10, RZ, RZ, UR6 ;  /* 0x00000006ff0a7e24 */ /* 0x000fe4000f8e00ff */
[----:B------:R-:W-:Y:S02]  /*16c0*/  IMAD.U32 R6, RZ, RZ, UR4 ;  /* 0x00000004ff067e24 */ /* 0x000fe4000f8e00ff */
[----:B------:R-:W-:-:S02]  /*16d0*/  IMAD.U32 R7, RZ, RZ, UR5 ;  /* 0x00000005ff077e24 */ /* 0x000fc4000f8e00ff */
[----:B------:R-:W-:Y:S02]  /*16e0*/  IMAD.U32 R11, RZ, RZ, UR7 ;  /* 0x00000007ff0b7e24 */ /* 0x000fe4000f8e00ff */
[----:B------:R-:W-:Y:S02]  /*16f0*/  IMAD.MOV.U32 R8, RZ, RZ, 0x1e1 ;  /* 0x000001e1ff087424 */ /* 0x000fe400078e00ff */
[----:B------:R-:W-:Y:S02]  /*1700*/  IMAD.MOV.U32 R12, RZ, RZ, 0x1 ;  /* 0x00000001ff0c7424 */ /* 0x000fe400078e00ff */
[----:B0-----:R-:W-:-:S07]  /*1710*/  IMAD.MOV.U32 R13, RZ, RZ, RZ ;  /* 0x000000ffff0d7224 */ /* 0x001fce00078e00ff */
[----:B------:R-:W-:-:S07]  /*1720*/  LEPC R20, `(.L_x_18) ;  /* 0x000000001014794e */ /* 0x000fce0000000000 */
[----:B-12--5:R-:W-:Y:S05]  /*1730*/  CALL.ABS.NOINC R14 ;  /* 0x000000000e007343 */ /* 0x026fea0003c00000 */
.L_x_18:
[----:B------:R-:W-:-:S06]  /*1740*/  ULOP3.LUT UR4, UR40, 0x1, URZ, 0xfc, !UPT ;  /* 0x0000000128047892 */ /* 0x000fcc000f8efc3f */
[----:B------:R-:W-:-:S05]  /*1750*/  IMAD.U32 R0, RZ, RZ, UR4 ;  /* 0x00000004ff007e24 */ /* 0x000fca000f8e00ff */
[----:B------:R-:W-:-:S13]  /*1760*/  ISETP.NE.AND P0, PT, R0, 0x3, PT ;  /* 0x000000030000780c */ /* 0x000fda0003f05270 */
[----:B------:R-:W-:Y:S05]  /*1770*/  @!P0 BRA `(.L_x_19) ;  /* 0x0000000000048947 */ /* 0x000fea0003800000 */
[----:B------:R-:W-:Y:S01]  /*1780*/  BPT.TRAP 0x1 ;  /* 0x000000040000795c */ /* 0x000fe20000300000 */
.L_x_19:
[----:B--2---:R-:W-:Y:S02]  /*1790*/  IMAD.U32 R3, RZ, RZ, UR38 ;  /* 0x00000026ff037e24 */ /* 0x004fe4000f8e00ff */
[----:B------:R-:W-:-:S03]  /*17a0*/  IMAD.U32 R0, RZ, RZ, UR39 ;  /* 0x00000027ff007e24 */ /* 0x000fc6000f8e00ff */
[----:B------:R-:W-:Y:S02]  /*17b0*/  LEA R3, R3, UR45, 0x3 ;  /* 0x0000002d03037c11 */ /* 0x000fe4000f8e18ff */
[----:B------:R-:W-:-:S04]  /*17c0*/  SHF.L.U32 R0, R0, 0x1f, RZ ;  /* 0x0000001f00007819 */ /* 0x000fc800000006ff */
[----:B------:R0:W1:Y:S01]  /*17d0*/  SYNCS.PHASECHK.TRANS64.TRYWAIT P1, [R3+URZ], R0 ;  /* 0x00000000030075a7 */ /* 0x000062000802017f */
[----:B------:R-:W-:Y:S05]  /*17e0*/  @!P0 BRA `(.L_x_20) ;  /* 0x0000000000048947 */ /* 0x000fea0003800000 */
[----:B------:R-:W-:Y:S01]  /*17f0*/  BPT.TRAP 0x1 ;  /* 0x000000040000795c */ /* 0x000fe20000300000 */
.L_x_20:
[----:B-1----:R-:W-:Y:S05]  /*1800*/  @P1 BRA `(.L_x_21) ;  /* 0x0000000000081947 */ /* 0x002fea0003800000 */
[----:B------:R-:W1:Y:S02]  /*1810*/  SYNCS.PHASECHK.TRANS64.TRYWAIT P1, [R3+URZ], R0 ;  /* 0x00000000030075a7 */ /* 0x000e64000802017f */
[----:B-1----:R-:W-:Y:S05]  /*1820*/  @!P1 BRA `(.L_x_22) ;  /* 0x0000014400009947 */ /* 0x002fea0003800000 */
.L_x_21:
[----:B------:R-:W-:-:S04]  /*1830*/  UISETP.LT.AND UP0, UPT, UR44, 0x1, UPT ;  /* 0x000000012c00788c */ /* 0x000fc8000bf01270 */
[----:B------:R-:W-:-:S06]  /*1840*/  USEL UR4, UR44, 0x1, UP0 ;  /* 0x000000012c047887 */ /* 0x000fcc0008000000 */
[----:B------:R-:W-:Y:S01]  /*1850*/  IMAD.U32 R6, RZ, RZ, UR4 ;  /* 0x00000004ff067e24 */ /* 0x000fe2000f8e00ff */
[----:B------:R-:W-:Y:S05]  /*1860*/  WARPSYNC.ALL ;  /* 0x0000000000007948 */ /* 0x000fea0003800000 */
[----:B------:R-:W-:-:S04]  /*1870*/  IADD3 R6, -R6, UR44, RZ ;  /* 0x0000002c06067c10 */ /* 0x000fc8000fffe1ff */
[----:B------:R-:W-:Y:S01]  /*1880*/  ISETP.GE.AND P1, PT, R6, 0x1, PT ;  /* 0x000000010600780c */ /* 0x000fe20003f26270 */
[----:B------:R-:W-:Y:S01]  /*1890*/  UIADD3 UR4, UR45, 0x1c200, URZ ;  /* 0x0001c2002d047890 */ /* 0x000fe2000fffe03f */
[----:B------:R-:W-:Y:S01]  /*18a0*/  WARPGROUP.ARRIVE ;  /* 0x00000000000079c5 */ /* 0x000fe20000000000 */
[----:B------:R-:W-:Y:S02]  /*18b0*/  ULOP3.LUT UR47, UR47, 0x10000, URZ, 0xfc, !UPT ;  /* 0x000100002f2f7892 */ /* 0x000fe4000f8efc3f */
[----:B------:R-:W-:Y:S01]  /*18c0*/  USHF.R.U32.HI UR4, URZ, 0x4, UR4 ;  /* 0x000000043f047899 */ /* 0x000fe20008011604 */
[----:B------:R-:W-:Y:S01]  /*18d0*/  UMOV UR5, 0xc0000010 ;  /* 0xc000001000057882 */ /* 0x000fe20000000000 */
[----:B------:R-:W-:Y:S02]  /*18e0*/  UMOV UR7, 0xc0000010 ;  /* 0xc000001000077882 */ /* 0x000fe40000000000 */
[----:B------:R-:W-:-:S04]  /*18f0*/  ULOP3.LUT UR4, UR4, 0x3fff, URZ, 0xc0, !UPT ;  /* 0x00003fff04047892 */ /* 0x000fc8000f8ec03f */
[----:B------:R-:W-:Y:S02]  /*1900*/  ULOP3.LUT UR9, UR4, 0x10000, URZ, 0xfc, !UPT ;  /* 0x0001000004097892 */ /* 0x000fe4000f8efc3f */
[----:B------:R-:W-:Y:S02]  /*1910*/  ULEA UR4, UR38, UR47, 0x9 ;  /* 0x0000002f26047291 */ /* 0x000fe4000f8e483f */
[----:B------:R-:W-:-:S09]  /*1920*/  ULEA UR6, UR38, UR9, 0x9 ;  /* 0x0000000926067291 */ /* 0x000fd2000f8e483f */
[----:B------:R-:W-:Y:S01]  /*1930*/  HGMMA.64x256x16.F32.BF16 R24, gdesc[UR4], RZ, !UPT, gsb0 ;  /* 0x03e00000041879f0 */ /* 0x000fe2000c0018ff */
[----:B------:R-:W-:Y:S01]  /*1940*/  UIADD3 UR4, UR4, 0x100, URZ ;  /* 0x0000010004047890 */ /* 0x000fe2000fffe03f */
[----:B------:R-:W-:Y:S01]  /*1950*/  UMOV UR5, 0xc0000010 ;  /* 0xc000001000057882 */ /* 0x000fe20000000000 */
[----:B------:R-:W-:Y:S02]  /*1960*/  WARPGROUP.DEPBAR.LE gsb0, 0x0 ;  /* 0x00008000000079c5 */ /* 0x000fe40000010000 */
[----:B------:R-:W-:Y:S04]  /*1970*/  STL.64 [R1], R24 ;  /* 0x0000001801007387 */ /* 0x000fe80000100a00 */
[----:B------:R-:W-:Y:S04]  /*1980*/  STL.64 [R1+0x8], R26 ;  /* 0x0000081a01007387 */ /* 0x000fe80000100a00 */
        /* <DEDUP_REMOVED lines=61> */
[----:B------:R2:W-:Y:S02]  /*1d60*/  STL.64 [R1+0x1f8], R150 ;  /* 0x0001f89601007387 */ /* 0x0005e40000100a00 */
[----:B--2---:R-:W-:-:S06]  /*1d70*/  WARPGROUP.ARRIVE ;  /* 0x00000000000079c5 */ /* 0x004fcc0000000000 */
[----:B------:R-:W-:Y:S03]  /*1d80*/  HGMMA.64x256x16.F32.BF16 R24, gdesc[UR4], RZ, !UPT, gsb0 ;  /* 0x03e00000041879f0 */ /* 0x000fe6000c0018ff */
[----:B------:R-:W-:Y:S02]  /*1d90*/  WARPGROUP.DEPBAR.LE gsb0, 0x0 ;  /* 0x00008000000079c5 */ /* 0x000fe40000010000 */
[----:B------:R-:W-:Y:S05]  /*1da0*/  @!P1 BRA `(.L_x_23) ;  /* 0x0000000c00889947 */ /* 0x000fea0003800000 */
[----:B------:R-:W-:Y:S01]  /*1db0*/  UIADD3 UR4, UR38, 0x1, URZ ;  /* 0x0000000126047890 */ /* 0x000fe2000fffe03f */
[----:B01----:R-:W-:Y:S02]  /*1dc0*/  IMAD.MOV.U32 R3, RZ, RZ, R6 ;  /* 0x000000ffff037224 */ /* 0x003fe400078e0006 */
[----:B------:R-:W-:Y:S01]  /*1dd0*/  IMAD.U32 R0, RZ, RZ, UR38 ;  /* 0x00000026ff007e24 */ /* 0x000fe2000f8e00ff */
[----:B------:R-:W-:-:S04]  /*1de0*/  UISETP.NE.AND UP0, UPT, UR4, 0xe, UPT ;  /* 0x0000000e0400788c */ /* 0x000fc8000bf05270 */
[----:B------:R-:W-:Y:S02]  /*1df0*/  USEL UR5, URZ, 0x1, UP0 ;  /* 0x000000013f057887 */ /* 0x000fe40008000000 */
[----:B------:R-:W-:Y:S02]  /*1e00*/  USEL UR8, UR4, URZ, UP0 ;  /* 0x0000003f04087287 */ /* 0x000fe40008000000 */
[----:B------:R-:W-:-:S06]  /*1e10*/  ULOP3.LUT UR5, UR39, UR5, URZ, 0x3c, !UPT ;  /* 0x0000000527057292 */ /* 0x000fcc000f8e3c3f */
[----:B---34-:R-:W-:-:S07]  /*1e20*/  IMAD.U32 R4, RZ, RZ, UR5 ;  /* 0x00000005ff047e24 */ /* 0x018fce000f8e00ff */
.L_x_30:
[----:B------:R-:W-:Y:S05]  /*1e30*/  @!P0 BRA `(.L_x_24) ;  /* 0x0000000000048947 */ /* 0x000fea0003800000 */
[----:B------:R-:W-:Y:S01]  /*1e40*/  BPT.TRAP 0x1 ;  /* 0x000000040000795c */ /* 0x000fe20000300000 */
.L_x_24:
[----:B------:R-:W-:Y:S01]  /*1e50*/  ULEA UR4, UR8, UR45, 0x3 ;  /* 0x0000002d08047291 */ /* 0x000fe2000f8e183f */
[----:B------:R-:W-:-:S08]  /*1e60*/  SHF.L.U32 R5, R4, 0x1f, RZ ;  /* 0x0000001f04057819 */ /* 0x000fd000000006ff */
[----:B------:R0:W1:Y:S01]  /*1e70*/  SYNCS.PHASECHK.TRANS64.TRYWAIT P1, [UR4], R5 ;  /* 0x00000005ff0075a7 */ /* 0x0000620008020144 */
[----:B------:R-:W-:Y:S05]  /*1e80*/  @!P0 BRA `(.L_x_25) ;  /* 0x0000000000048947 */ /* 0x000fea0003800000 */
[----:B------:R-:W-:Y:S01]  /*1e90*/  BPT.TRAP 0x1 ;  /* 0x000000040000795c */ /* 0x000fe20000300000 */
.L_x_25:
[----:B-1----:R-:W-:Y:S05]  /*1ea0*/  @P1 BRA `(.L_x_26) ;  /* 0x0000000000081947 */ /* 0x002fea0003800000 */
[----:B------:R-:W1:Y:S02]  /*1eb0*/  SYNCS.PHASECHK.TRANS64.TRYWAIT P1, [UR4], R5 ;  /* 0x00000005ff0075a7 */ /* 0x000e640008020144 */
[----:B-1----:R-:W-:Y:S05]  /*1ec0*/  @!P1 BRA `(.L_x_27) ;  /* 0x0000013c006c9947 */ /* 0x002fea0003800000 */
.L_x_26:
[----:B------:R-:W-:Y:S04]  /*1ed0*/  STL [R1+0x2b8], R152 ;  /* 0x0002b89801007387 */ /* 0x000fe80000100800 */
        /* <DEDUP_REMOVED lines=21> */
[----:B------:R2:W-:Y:S04]  /*2030*/  STL.64 [R1+0x208], R108 ;  /* 0x0002086c01007387 */ /* 0x0005e80000100a00 */
[----:B--2---:R-:W2:Y:S04]  /*2040*/  LDL.LU.64 R108, [R1] ;  /* 0x00000000016c7983 */ /* 0x004ea80000300a00 */
[----:B------:R-:W2:Y:S04]  /*2050*/  LDL.LU.64 R110, [R1+0x8] ;  /* 0x00000800016e7983 */ /* 0x000ea80000300a00 */
        /* <DEDUP_REMOVED lines=61> */
[----:B------:R-:W2:Y:S01]  /*2430*/  LDL.LU.64 R234, [R1+0x1f8] ;  /* 0x0001f80001ea7983 */ /* 0x000ea20000300a00 */
[----:B------:R-:W-:-:S02]  /*2440*/  ULEA UR4, UR8, UR47, 0x9 ;  /* 0x0000002f08047291 */ /* 0x000fc4000f8e483f */
[----:B------:R-:W-:Y:S01]  /*2450*/  ULEA UR6, UR8, UR9, 0x9 ;  /* 0x0000000908067291 */ /* 0x000fe2000f8e483f */
[----:B------:R-:W-:Y:S01]  /*2460*/  UMOV UR5, 0xc0000010 ;  /* 0xc000001000057882 */ /* 0x000fe20000000000 */
[----:B------:R-:W-:Y:S01]  /*2470*/  UMOV UR7, 0xc0000010 ;  /* 0xc000001000077882 */ /* 0x000fe20000000000 */
[----:B--2---:R-:W-:-:S06]  /*2480*/  WARPGROUP.ARRIVE ;  /* 0x00000000000079c5 */ /* 0x004fcc0000000000 */
[----:B------:R-:W-:Y:S03]  /*2490*/  HGMMA.64x256x16.F32.BF16 R108, gdesc[UR4], R108, gsb0 ;  /* 0x03e00000046c79f0 */ /* 0x000fe6000800186c */
        /* <DEDUP_REMOVED lines=65> */
[----:B--2---:R3:W5:Y:S04]  /*28b0*/  LDL.LU R152, [R1+0x2b8] ;  /* 0x0002b80001987983 */ /* 0x0047680000300800 */
        /* <DEDUP_REMOVED lines=22> */
[----:B------:R-:W-:Y:S01]  /*2a20*/  UIADD3 UR4, UR4, 0x100, URZ ;  /* 0x0000010004047890 */ /* 0x000fe2000fffe03f */
[----:B------:R-:W-:Y:S01]  /*2a30*/  UMOV UR5, 0xc0000010 ;  /* 0xc000001000057882 */ /* 0x000fe20000000000 */
[----:B--2---:R-:W-:-:S07]  /*2a40*/  WARPGROUP.ARRIVE ;  /* 0x00000000000079c5 */ /* 0x004fce0000000000 */
[----:B------:R-:W-:Y:S03]  /*2a50*/  HGMMA.64x256x16.F32.BF16 R24, gdesc[UR4], R24, gsb0 ;  /* 0x03e00000041879f0 */ /* 0x000fe60008001818 */
[----:B------:R-:W-:Y:S02]  /*2a60*/  WARPGROUP.DEPBAR.LE gsb0, 0x0 ;  /* 0x00008000000079c5 */ /* 0x000fe40000010000 */
[----:B---3--:R-:W-:Y:S05]  /*2a70*/  @!P0 BRA `(.L_x_28) ;  /* 0x0000000000048947 */ /* 0x008fea0003800000 */
[----:B------:R-:W-:Y:S01]  /*2a80*/  BPT.TRAP 0x1 ;  /* 0x000000040000795c */ /* 0x000fe20000300000 */
.L_x_28:
[----:B------:R-:W-:Y:S01]  /*2a90*/  ISETP.NE.AND P1, PT, R17, RZ, PT ;  /* 0x000000ff1100720c */ /* 0x000fe20003f25270 */
[----:B------:R-:W-:-:S12]  /*2aa0*/  UISETP.GT.U32.AND UP0, UPT, UR40, 0x1, UPT ;  /* 0x000000012800788c */ /* 0x000fd8000bf04070 */
[----:B01----:R-:W-:-:S05]  /*2ab0*/  @P1 LEA R5, R0, UR45, 0x3 ;  /* 0x0000002d00051c11 */ /* 0x003fca000f8e18ff */
[----:B------:R-:W-:-:S05]  /*2ac0*/  @P1 VIADD R5, R5, 0x70 ;  /* 0x0000007005051836 */ /* 0x000fca0000000000 */
[----:B-----5:R-:W-:-:S04]  /*2ad0*/  @P1 PRMT R5, R152, 0x654, R5 ;  /* 0x0000065498051816 */ /* 0x020fc80000000005 */
[----:B------:R0:W-:Y:S01]  /*2ae0*/  @P1 SYNCS.ARRIVE.TRANS64.RED.A1T0 RZ, [R5+URZ], RZ ;  /* 0x000000ff05ff19a7 */ /* 0x0001e2000810043f */
[----:B------:R-:W-:-:S13]  /*2af0*/  PLOP3.LUT P1, PT, PT, PT, UP0, 0x80, 0x0 ;  /* 0x000000000000781c */ /* 0x000fda0003f2f008 */
[----:B0-----:R-:W-:Y:S05]  /*2b00*/  @P1 BRA `(.L_x_29) ;  /* 0x0000000000041947 */ /* 0x001fea0003800000 */
[----:B------:R-:W-:Y:S01]  /*2b10*/  BPT.TRAP 0x1 ;  /* 0x000000040000795c */ /* 0x000fe20000300000 */
.L_x_29:
[----:B------:R-:W-:Y:S01]  /*2b20*/  UIADD3 UR8, UR8, 0x1, URZ ;  /* 0x0000000108087890 */ /* 0x000fe2000fffe03f */
[C---:B------:R-:W-:Y:S01]  /*2b30*/  ISETP.GT.AND P2, PT, R3.reuse, 0x1, PT ;  /* 0x000000010300780c */ /* 0x040fe20003f44270 */
[----:B------:R-:W-:Y:S02]  /*2b40*/  VIADD R0, R0, 0x1 ;  /* 0x0000000100007836 */ /* 0x000fe40000000000 */
[----:B------:R-:W-:Y:S01]  /*2b50*/  UISETP.NE.AND UP0, UPT, UR8, 0xe, UPT ;  /* 0x0000000e0800788c */ /* 0x000fe2000bf05270 */
[----:B------:R-:W-:Y:S02]  /*2b60*/  VIADD R3, R3, 0xffffffff ;  /* 0xffffffff03037836 */ /* 0x000fe40000000000 */
[C---:B------:R-:W-:Y:S01]  /*2b70*/  ISETP.NE.AND P1, PT, R0.reuse, 0xe, PT ;  /* 0x0000000e0000780c */ /* 0x040fe20003f25270 */
[----:B------:R-:W-:Y:S02]  /*2b80*/  USEL UR4, URZ, 0x1, UP0 ;  /* 0x000000013f047887 */ /* 0x000fe40008000000 */
[----:B------:R-:W-:Y:S01]  /*2b90*/  USEL UR8, UR8, URZ, UP0 ;  /* 0x0000003f08087287 */ /* 0x000fe20008000000 */
[----:B------:R-:W-:-:S03]  /*2ba0*/  SEL R0, R0, RZ, P1 ;  /* 0x000000ff00007207 */ /* 0x000fc60000800000 */
[----:B------:R-:W-:Y:S01]  /*2bb0*/  LOP3.LUT R4, R4, UR4, RZ, 0x3c, !PT ;  /* 0x0000000404047c12 */ /* 0x000fe2000f8e3cff */
[----:B------:R-:W-:Y:S07]  /*2bc0*/  @P2 BRA `(.L_x_30) ;  /* 0xfffffff000982947 */ /* 0x000fee000383ffff */
.L_x_23:
[----:B01----:R-:W0:Y:S02]  /*2bd0*/  LDC R0, c[0x0][0x28c] ;  /* 0x0000a300ff007b82 */ /* 0x003e240000000800 */
[----:B0-----:R-:W-:-:S13]  /*2be0*/  ISETP.GE.AND P1, PT, R0, 0x1, PT ;  /* 0x000000010000780c */ /* 0x001fda0003f26270 */
[----:B------:R-:W-:Y:S05]  /*2bf0*/  @!P1 BRA `(.L_x_31) ;  /* 0x00000000004c9947 */ /* 0x000fea0003800000 */
[----:B------:R-:W-:Y:S05]  /*2c00*/  @!P0 BRA `(.L_x_32) ;  /* 0x0000000000048947 */ /* 0x000fea0003800000 */
[----:B------:R-:W-:Y:S01]  /*2c10*/  BPT.TRAP 0x1 ;  /* 0x000000040000795c */ /* 0x000fe20000300000 */
.L_x_32:
[----:B------:R-:W-:Y:S01]  /*2c20*/  ISETP.NE.AND P0, PT, R17, RZ, PT ;  /* 0x000000ff1100720c */ /* 0x000fe20003f05270 */
[----:B------:R-:W-:-:S12]  /*2c30*/  BSSY B0, `(.L_x_33) ;  /* 0x000000b000007945 */ /* 0x000fd80003800000 */
[----:B------:R-:W-:Y:S05]  /*2c40*/  @!P0 BRA `(.L_x_34) ;  /* 0x0000000000248947 */ /* 0x000fea0003800000 */
[----:B------:R-:W-:-:S05]  /*2c50*/  VIADD R6, R6, UR38 ;  /* 0x0000002606067c36 */ /* 0x000fca0008000000 */
[----:B---34-:R-:W-:-:S05]  /*2c60*/  SHF.R.U32.HI R4, RZ, 0x1, R6 ;  /* 0x00000001ff047819 */ /* 0x018fca0000011606 */
[----:B------:R-:W-:-:S05]  /*2c70*/  IMAD.WIDE.U32 R4, R4, -0x6db6db6d, RZ ;  /* 0x9249249304047825 */ /* 0x000fca00078e00ff */
[----:B------:R-:W-:-:S05]  /*2c80*/  SHF.R.U32.HI R0, RZ, 0x2, R5 ;  /* 0x00000002ff007819 */ /* 0x000fca0000011605 */
[----:B------:R-:W-:-:S05]  /*2c90*/  IMAD R0, R0, -0xe, R6 ;  /* 0xfffffff200007824 */ /* 0x000fca00078e0206 */
[----:B------:R-:W-:-:S05]  /*2ca0*/  LEA R0, R0, UR45, 0x3 ;  /* 0x0000002d00007c11 */ /* 0x000fca000f8e18ff */
[----:B------:R-:W-:-:S05]  /*2cb0*/  VIADD R0, R0, 0x70 ;  /* 0x0000007000007836 */ /* 0x000fca0000000000 */
[----:B------:R-:W-:-:S04]  /*2cc0*/  PRMT R0, R152, 0x654, R0 ;  /* 0x0000065498007816 */ /* 0x000fc80000000000 */
[----:B------:R0:W-:Y:S03]  /*2cd0*/  SYNCS.ARRIVE.TRANS64.RED.A1T0 RZ, [R0+URZ], RZ ;  /* 0x000000ff00ff79a7 */ /* 0x0001e6000810043f */
.L_x_34:
[----:B------:R-:W-:Y:S05]  /*2ce0*/  BSYNC B0 ;  /* 0x0000000000007941 */ /* 0x000fea0003800000 */
.L_x_33:
[----:B------:R-:W-:-:S06]  /*2cf0*/  UISETP.GT.U32.AND UP0, UPT, UR40, 0x1, UPT ;  /* 0x000000012800788c */ /* 0x000fcc000bf04070 */
[----:B------:R-:W-:-:S13]  /*2d00*/  PLOP3.LUT P0, PT, PT, PT, UP0, 0x80, 0x0 ;  /* 0x000000000000781c */ /* 0x000fda0003f0f008 */
[----:B------:R-:W-:Y:S05]  /*2d10*/  @P0 BRA `(.L_x_31) ;  /* 0x0000000000040947 */ /* 0x000fea0003800000 */
[----:B------:R-:W-:Y:S01]  /*2d20*/  BPT.TRAP 0x1 ;  /* 0x000000040000795c */ /* 0x000fe20000300000 */
.L_x_31:
[----:B------:R-:W3:Y:S01]  /*2d30*/  S2R R8, SR_TID.X ;  /* 0x0000000000087919 */ /* 0x000ee20000002100 */
[----:B------:R-:W-:Y:S01]  /*2d40*/  IMAD.MOV.U32 R19, RZ, RZ, 0x6540 ;  /* 0x00006540ff137424 */ /* 0x000fe200078e00ff */
[----:B------:R-:W-:Y:S02]  /*2d50*/  UIMAD.WIDE UR6, UR41, 0x100, URZ ;  /* 0x00000100290678a5 */ /* 0x000fe4000f8e023f */
[----:B------:R-:W-:Y:S01]  /*2d60*/  USHF.R.S32.HI UR10, URZ, 0x1f, UR43 ;  /* 0x0000001f3f0a7899 */ /* 0x000fe2000801142b */
[----:B------:R-:W-:Y:S01]  /*2d70*/  ULDC.64 UR8, c[0x0][0x5d0] ;  /* 0x0001740000087ab9 */ /* 0x000fe20000000a00 */
[----:B------:R-:W-:Y:S02]  /*2d80*/  ULDC UR5, c[0x0][0x288] ;  /* 0x0000a20000057ab9 */ /* 0x000fe40000000800 */
[----:B------:R-:W-:Y:S02]  /*2d90*/  UIMAD UR4, UR10, UR8, URZ ;  /* 0x000000080a0472a4 */ /* 0x000fe4000f8e023f */
[----:B------:R-:W-:-:S02]  /*2da0*/  USHF.L.U32 UR41, UR41, 0x8, URZ ;  /* 0x0000000829297899 */ /* 0x000fc4000800063f */
[----:B------:R-:W-:Y:S02]  /*2db0*/  UIADD3 UR38, UR44, UR38, URZ ;  /* 0x000000262c267290 */ /* 0x000fe4000fffe03f */
[----:B------:R-:W-:Y:S02]  /*2dc0*/  UIMAD UR4, UR43, UR9, UR4 ;  /* 0x000000092b0472a4 */ /* 0x000fe4000f8e0204 */
[----:B------:R-:W-:Y:S02]  /*2dd0*/  UISETP.GT.U32.AND UP1, UPT, UR38, 0xd, UPT ;  /* 0x0000000d2600788c */ /* 0x000fe4000bf24070 */
[----:B------:R-:W-:Y:S02]  /*2de0*/  UISETP.GE.U32.AND UP2, UPT, UR44, 0xe, UPT ;  /* 0x0000000e2c00788c */ /* 0x000fe4000bf46070 */
[----:B------:R-:W-:Y:S01]  /*2df0*/  UISETP.LT.U32.AND UP1, UPT, UR44, 0xe, UP1 ;  /* 0x0000000e2c00788c */ /* 0x000fe20008f21070 */
[--C-:B---34-:R-:W-:Y:S01]  /*2e00*/  SHF.R.U32.HI R4, RZ, 0x7, R8.reuse ;  /* 0x00000007ff047819 */ /* 0x118fe20000011608 */
[----:B------:R-:W-:Y:S01]  /*2e10*/  IMAD.SHL.U32 R18, R8, 0x2, RZ ;  /* 0x0000000208127824 */ /* 0x000fe200078e00ff */
[----:B------:R-:W-:-:S02]  /*2e20*/  SHF.R.U32.HI R5, RZ, 0x2, R8 ;  /* 0x00000002ff057819 */ /* 0x000fc40000011608 */
[----:B------:R-:W-:Y:S02]  /*2e30*/  LOP3.LUT R4, R4, 0x1, RZ, 0xc0, !PT ;  /* 0x0000000104047812 */ /* 0x000fe400078ec0ff */
[----:B------:R-:W-:Y:S02]  /*2e40*/  LOP3.LUT R6, R8, 0x60, RZ, 0xc0, !PT ;  /* 0x0000006008067812 */ /* 0x000fe400078ec0ff */
[----:B------:R-:W-:Y:S01]  /*2e50*/  LOP3.LUT R5, R5, 0x7, RZ, 0xc0, !PT ;  /* 0x0000000705057812 */ /* 0x000fe200078ec0ff */
[----:B------:R-:W-:Y:S01]  /*2e60*/  IMAD.SHL.U32 R3, R4, 0x40, RZ ;  /* 0x0000004004037824 */ /* 0x000fe200078e00ff */
[----:B------:R-:W-:Y:S02]  /*2e70*/  LOP3.LUT R18, R18, 0x6, RZ, 0xc0, !PT ;  /* 0x0000000612127812 */ /* 0x000fe400078ec0ff */
[----:B------:R-:W-:Y:S02]  /*2e80*/  SHF.R.U32.HI R6, RZ, 0x1, R6 ;  /* 0x00000001ff067819 */ /* 0x000fe40000011606 */
[----:B------:R-:W-:-:S02]  /*2e90*/  LOP3.LUT R3, R3, 0x40, R5, 0xe2, !PT ;  /* 0x0000004003037812 */ /* 0x000fc400078ee205 */
[----:B------:R-:W-:Y:S01]  /*2ea0*/  PRMT R18, R18, R19, UR42 ;  /* 0x0000002a12127e16 */ /* 0x000fe20008000013 */
[----:B------:R-:W-:Y:S01]  /*2eb0*/  USHF.L.U32 UR42, UR42, 0x8, URZ ;  /* 0x000000082a2a7899 */ /* 0x000fe2000800063f */
[----:B0-----:R-:W-:Y:S01]  /*2ec0*/  IADD3 R0, RZ, -R6, -R5 ;  /* 0x80000006ff007210 */ /* 0x001fe20007ffe805 */
[----:B------:R-:W-:Y:S01]  /*2ed0*/  IMAD.MOV.U32 R5, RZ, RZ, -0x2 ;  /* 0xfffffffeff057424 */ /* 0x000fe200078e00ff */
[----:B------:R-:W-:Y:S01]  /*2ee0*/  LOP3.LUT R3, R3, UR6, R6, 0xfe, !PT ;  /* 0x0000000603037c12 */ /* 0x000fe2000f8efe06 */
[----:B------:R-:W-:Y:S01]  /*2ef0*/  IMAD.U32 R6, RZ, RZ, UR8 ;  /* 0x00000008ff067e24 */ /* 0x000fe2000f8e00ff */
[----:B------:R-:W-:Y:S01]  /*2f00*/  SHF.R.S32.HI R19, RZ, 0x1f, R18 ;  /* 0x0000001fff137819 */ /* 0x000fe20000011412 */
[----:B------:R-:W-:Y:S01]  /*2f10*/  ULDC UR8, c[0x0][0x284] ;  /* 0x0000a10000087ab9 */ /* 0x000fe20000000800 */
[----:B------:R-:W-:Y:S01]  /*2f20*/  UISETP.GE.AND UP0, UPT, UR42, UR5, UPT ;  /* 0x000000052a00728c */ /* 0x000fe2000bf06270 */
[----:B------:R-:W-:Y:S02]  /*2f30*/  IMAD R0, R4, -0x40, R0 ;  /* 0xffffffc004007824 */ /* 0x000fe400078e0200 */
[----:B------:R-:W-:Y:S01]  /*2f40*/  IMAD.U32 R153, RZ, RZ, UR8 ;  /* 0x00000008ff997e24 */ /* 0x000fe2000f8e00ff */
[----:B------:R-:W-:Y:S01]  /*2f50*/  UISETP.GE.OR UP0, UPT, UR41, UR8, UP0 ;  /* 0x000000082900728c */ /* 0x000fe20008706670 */
[----:B------:R-:W-:Y:S01]  /*2f60*/  IMAD.WIDE.U32 R6, R6, UR43, R18 ;  /* 0x0000002b06067c25 */ /* 0x000fe2000f8e0012 */
[----:B------:R-:W-:-:S02]  /*2f70*/  USEL UR8, URZ, 0x1, !UP1 ;  /* 0x000000013f087887 */ /* 0x000fc4000c800000 */
[----:B------:R-:W-:Y:S01]  /*2f80*/  IADD3 R153, R153, -UR41, R0 ;  /* 0x8000002999997c10 */ /* 0x000fe2000fffe000 */
[----:B------:R-:W-:Y:S01]  /*2f90*/  VIADD R7, R7, UR4 ;  /* 0x0000000407077c36 */ /* 0x000fe20008000000 */
[----:B------:R-:W-:Y:S01]  /*2fa0*/  LOP3.LUT R0, R8, 0x3, RZ, 0xc0, !PT ;  /* 0x0000000308007812 */ /* 0x000fe200078ec0ff */
[----:B------:R-:W-:Y:S01]  /*2fb0*/  USHF.R.U32.HI UR4, URZ, 0x1, UR38 ;  /* 0x000000013f047899 */ /* 0x000fe20008011626 */
[----:B------:R-:W-:Y:S01]  /*2fc0*/  PLOP3.LUT P0, PT, PT, PT, UP0, 0x80, 0x0 ;  /* 0x000000000000781c */ /* 0x000fe20003f0f008 */
[----:B------:R-:W-:Y:S02]  /*2fd0*/  ULOP3.LUT UR39, UR39, UR8, URZ, 0x3c, !UPT ;  /* 0x0000000827277292 */ /* 0x000fe4000f8e3c3f */
[----:B------:R-:W-:Y:S01]  /*2fe0*/  IMAD R0, R0, R5, UR5 ;  /* 0x0000000500007e24 */ /* 0x000fe2000f8e0205 */
[----:B------:R-:W-:Y:S01]  /*2ff0*/  UIMAD.WIDE.U32 UR4, UR4, -0x6db6db6d, URZ ;  /* 0x92492493040478a5 */ /* 0x000fe2000f8e003f */
[----:B------:R-:W-:Y:S02]  /*3000*/  UMOV UR41, 0xffffffff ;  /* 0xffffffff00297882 */ /* 0x000fe40000000000 */
[----:B------:R-:W-:Y:S01]  /*3010*/  VIADD R0, R0, -UR42 ;  /* 0x8000002a00007c36 */ /* 0x000fe20008000000 */
[----:B------:R-:W-:-:S04]  /*3020*/  USHF.R.U32.HI UR4, URZ, 0x2, UR5 ;  /* 0x000000023f047899 */ /* 0x000fc80008011605 */
[----:B------:R-:W-:Y:S02]  /*3030*/  UIMAD UR38, UR4, -0xe, UR38 ;  /* 0xfffffff2042678a4 */ /* 0x000fe4000f8e0226 */
[----:B------:R-:W-:Y:S01]  /*3040*/  @UP2 ULOP3.LUT UR39, UR39, 0x1, UR4, 0x78, !UPT ;  /* 0x0000000127272892 */ /* 0x000fe2000f8e7804 */
[----:B------:R-:W-:Y:S11]  /*3050*/  @P0 BRA `(.L_x_35) ;  /* 0x0000010400d80947 */ /* 0x000ff60003800000 */
[----:B-----5:R-:W-:Y:S01]  /*3060*/  FSETP.NEU.AND P0, PT, R16, RZ, PT ;  /* 0x000000ff1000720b */ /* 0x020fe20003f0d000 */
[----:B------:R-:W-:Y:S01]  /*3070*/  ULDC.64 UR8, c[0x0][0x5c8] ;  /* 0x0001720000087ab9 */ /* 0x000fe20000000a00 */
[----:B------:R-:W-:Y:S01]  /*3080*/  ISETP.GT.AND P3, PT, R153, RZ, PT ;  /* 0x000000ff9900720c */ /* 0x000fe20003f64270 */
[----:B------:R-:W-:Y:S01]  /*3090*/  UIMAD UR4, UR7, UR8, URZ ;  /* 0x00000008070472a4 */ /* 0x000fe2000f8e023f */
[----:B------:R-:W-:Y:S01]  /*30a0*/  IMAD.U32 R10, RZ, RZ, UR9 ;  /* 0x00000009ff0a7e24 */ /* 0x000fe2000f8e00ff */
[----:B------:R-:W-:Y:S01]  /*30b0*/  BSSY B0, `(.L_x_35) ;  /* 0x0001070000007945 */ /* 0x000fe20003800000 */
[----:B------:R-:W-:Y:S01]  /*30c0*/  IMAD.WIDE.U32 R6, R3, UR8, R6 ;  /* 0x0000000803067c25 */ /* 0x000fe2000f8e0006 */
[----:B------:R-:W-:-:S03]  /*30d0*/  ISETP.GT.AND P1, PT, R0, RZ, P3 ;  /* 0x000000ff0000720c */ /* 0x000fc60001f24270 */
[----:B------:R-:W-:-:S04]  /*30e0*/  IMAD R10, R3, R10, UR4 ;  /* 0x00000004030a7e24 */ /* 0x000fc8000f8e020a */
[----:B------:R-:W-:Y:S01]  /*30f0*/  IMAD.IADD R10, R7, 0x1, R10 ;  /* 0x00000001070a7824 */ /* 0x000fe200078e020a */
[----:B------:R-:W-:Y:S06]  /*3100*/  @!P0 BRA `(.L_x_36) ;  /* 0x000000b800108947 */ /* 0x000fec0003800000 */
[----:B------:R-:W0:Y:S01]  /*3110*/  LDC.64 R22, c[0x0][0x5b8] ;  /* 0x00016e00ff167b82 */ /* 0x000e220000000a00 */
[----:B------:R-:W2:Y:S01]  /*3120*/  LDL.LU R11, [R1] ;  /* 0x00000000010b7983 */ /* 0x000ea20000300800 */
[----:B------:R-:W-:-:S06]  /*3130*/  ULDC.64 UR4, c[0x0][0x5c0] ;  /* 0x0001700000047ab9 */ /* 0x000fcc0000000a00 */
[----:B------:R-:W1:Y:S08]  /*3140*/  LDC.64 R14, c[0x0][0x5b0] ;  /* 0x00016c00ff0e7b82 */ /* 0x000e700000000a00 */
[----:B------:R-:W3:Y:S01]  /*3150*/  LDC.64 R12, c[0x0][0x5a8] ;  /* 0x00016a00ff0c7b82 */ /* 0x000ee20000000a00 */
[C---:B0-----:R-:W-:Y:S02]  /*3160*/  IMAD R159, R22.reuse, UR10, RZ ;  /* 0x0000000a169f7c24 */ /* 0x041fe4000f8e02ff */
[----:B------:R-:W-:-:S04]  /*3170*/  IMAD.WIDE.U32 R154, R22, UR43, R18 ;  /* 0x0000002b169a7c25 */ /* 0x000fc8000f8e0012 */
[----:B------:R-:W-:Y:S02]  /*3180*/  IMAD R159, R23, UR43, R159 ;  /* 0x0000002b179f7c24 */ /* 0x000fe4000f8e029f */
[----:B-1----:R-:W-:Y:S02]  /*3190*/  IMAD R158, R14, UR7, RZ ;  /* 0x000000070e9e7c24 */ /* 0x002fe4000f8e02ff */
[----:B------:R-:W-:Y:S02]  /*31a0*/  IMAD.IADD R21, R155, 0x1, R159 ;  /* 0x000000019b157824 */ /* 0x000fe400078e029f */
[----:B------:R-:W-:Y:S02]  /*31b0*/  IMAD.MOV.U32 R20, RZ, RZ, R154 ;  /* 0x000000ffff147224 */ /* 0x000fe400078e009a */
[C---:B------:R-:W-:Y:S02]  /*31c0*/  IMAD R158, R3.reuse, R15, R158 ;  /* 0x0000000f039e7224 */ /* 0x040fe400078e029e */
[----:B------:R-:W-:-:S04]  /*31d0*/  IMAD.WIDE.U32 R4, R3, R14, R20 ;  /* 0x0000000e03047225 */ /* 0x000fc800078e0014 */
[----:B------:R-:W-:Y:S01]  /*31e0*/  IMAD.IADD R5, R5, 0x1, R158 ;  /* 0x0000000105057824 */ /* 0x000fe200078e029e */
[----:B---3--:R-:W-:-:S04]  /*31f0*/  LEA R8, P0, R4, R12, 0x1 ;  /* 0x0000000c04087211 */ /* 0x008fc800078008ff */
[----:B------:R-:W-:-:S05]  /*3200*/  LEA.HI.X R9, R4, R13, R5, 0x1, P0 ;  /* 0x0000000d04097211 */ /* 0x000fca00000f0c05 */
[----:B------:R-:W3:Y:S01]  /*3210*/  @P1 LDG.E.LTC128B.U16 R23, desc[UR36][R8.64] ;  /* 0x0000002408171981 */ /* 0x000ee2000c1e1520 */
[----:B------:R-:W-:Y:S01]  /*3220*/  BSSY B1, `(.L_x_37) ;  /* 0x0000011000017945 */ /* 0x000fe20003800000 */
[----:B---3--:R-:W-:-:S04]  /*3230*/  IMAD.U32 R4, R23, 0x10000, RZ ;  /* 0x0001000017047824 */ /* 0x008fc800078e00ff */
[----:B------:R-:W-:-:S04]  /*3240*/  FMUL R4, R4, R16 ;  /* 0x0000001004047220 */ /* 0x000fc80000400000 */
[----:B--2---:R-:W-:Y:S01]  /*3250*/  FFMA R7, R11, R2, R4 ;  /* 0x000000020b077223 */ /* 0x004fe20000000004 */
[----:B------:R-:W-:-:S04]  /*3260*/  LEA R4, P0, R6, UR4, 0x1 ;  /* 0x0000000406047c11 */ /* 0x000fc8000f8008ff */
[----:B------:R-:W-:Y:S02]  /*3270*/  LEA.HI.X R5, R6, UR5, R10, 0x1, P0 ;  /* 0x0000000506057c11 */ /* 0x000fe400080f0c0a */
[----:B------:R-:W-:-:S05]  /*3280*/  F2FP.BF16.F32.PACK_AB R6, RZ, R7 ;  /* 0x00000007ff06723e */ /* 0x000fca00000010ff */
[----:B------:R0:W-:Y:S02]  /*3290*/  @P1 STG.E.U16 desc[UR36][R4.64], R6 ;  /* 0x0000000604001986 */ /* 0x0001e4000c101524 */
[----:B0-----:R-:W-:-:S04]  /*32a0*/  IMAD.WIDE.U32 R6, R3, R14, R18 ;  /* 0x0000000e03067225 */ /* 0x001fc800078e0012 */
[----:B------:R-:W-:Y:S02]  /*32b0*/  IMAD.IADD R7, R158, 0x1, R7 ;  /* 0x000000019e077824 */ /* 0x000fe400078e0207 */
[----:B------:R-:W-:-:S04]  /*32c0*/  IMAD.WIDE.U32 R6, R22, UR43, R6 ;  /* 0x0000002b16067c25 */ /* 0x000fc8000f8e0006 */
[----:B------:R-:W-:Y:S01]  /*32d0*/  IMAD.IADD R7, R159, 0x1, R7 ;  /* 0x000000019f077824 */ /* 0x000fe200078e0207 */
[----:B------:R-:W-:-:S04]  /*32e0*/  LEA R10, P0, R6, R12, 0x1 ;  /* 0x0000000c060a7211 */ /* 0x000fc800078008ff */
[----:B------:R-:W-:Y:S02]  /*32f0*/  LEA.HI.X R11, R6, R13, R7, 0x1, P0 ;  /* 0x0000000d060b7211 */ /* 0x000fe400000f0c07 */
[----:B------:R-:W-:-:S13]  /*3300*/  ISETP.GT.AND P0, PT, R0, 0x1, P3 ;  /* 0x000000010000780c */ /* 0x000fda0001f04270 */
[----:B------:R-:W-:Y:S05]  /*3310*/  @!P0 BRA `(.L_x_38) ;  /* 0x0000000000048947 */ /* 0x000fea0003800000 */
[----:B------:R0:W5:Y:S02]  /*3320*/  LDG.E.LTC128B.U16 R23, desc[UR36][R10.64+0x2] ;  /* 0x000002240a177981 */ /* 0x000164000c1e1520 */
.L_x_38:
[----:B------:R-:W-:Y:S05]  /*3330*/  BSYNC B1 ;  /* 0x0000000000017941 */ /* 0x000fea0003800000 */
.L_x_37:
[----:B------:R-:W2:Y:S01]  /*3340*/  LDL.LU R7, [R1+0x4] ;  /* 0x0000040001077983 */ /* 0x000ea20000300800 */
[----:B-----5:R-:W-:Y:S01]  /*3350*/  IMAD.U32 R6, R23, 0x10000, RZ ;  /* 0x0001000017067824 */ /* 0x020fe200078e00ff */
[C---:B------:R-:W-:Y:S01]  /*3360*/  SHF.L.U64.HI R157, R14.reuse, 0x3, R15 ;  /* 0x000000030e9d7819 */ /* 0x040fe2000001020f */
[----:B------:R-:W-:Y:S01]  /*3370*/  IMAD.SHL.U32 R156, R14, 0x8, RZ ;  /* 0x000000080e9c7824 */ /* 0x000fe200078e00ff */
[----:B------:R-:W3:Y:S01]  /*3380*/  LDL.LU R160, [R1+0x8] ;  /* 0x0000080001a07983 */ /* 0x000ee20000300800 */
[----:B------:R-:W-:-:S04]  /*3390*/  FMUL R6, R6, R16 ;  /* 0x0000001006067220 */ /* 0x000fc80000400000 */
[----:B--2---:R-:W-:-:S05]  /*33a0*/  FFMA R6, R7, R2, R6 ;  /* 0x0000000207067223 */ /* 0x004fca0000000006 */
[----:B------:R-:W-:-:S05]  /*33b0*/  F2FP.BF16.F32.PACK_AB R6, RZ, R6 ;  /* 0x00000006ff06723e */ /* 0x000fca00000010ff */
[----:B------:R1:W-:Y:S01]  /*33c0*/  @P0 STG.E.U16 desc[UR36][R4.64+0x2], R6 ;  /* 0x0000020604000986 */ /* 0x0003e2000c101524 */
[----:B------:R-:W-:-:S04]  /*33d0*/  ISETP.GT.AND P0, PT, R153, 0x8, PT ;  /* 0x000000089900780c */ /* 0x000fc80003f04270 */
[----:B------:R-:W-:Y:S01]  /*33e0*/  ISETP.GT.AND P1, PT, R0, RZ, P0 ;  /* 0x000000ff0000720c */ /* 0x000fe20000724270 */
[----:B-1----:R-:W-:-:S04]  /*33f0*/  IMAD.WIDE.U32 R6, R3, R14, R156 ;  /* 0x0000000e03067225 */ /* 0x002fc800078e009c */
[----:B------:R-:W-:Y:S01]  /*3400*/  IMAD.IADD R158, R158, 0x1, R7 ;  /* 0x000000019e9e7824 */ /* 0x000fe200078e0207 */
[----:B------:R-:W-:-:S05]  /*3410*/  IADD3 R7, P2, R154, R6, RZ ;  /* 0x000000069a077210 */ /* 0x000fca0007f5e0ff */
[----:B------:R-:W-:Y:S01]  /*3420*/  IMAD.X R9, R158, 0x1, R21, P2 ;  /* 0x000000019e097824 */ /* 0x000fe200010e0615 */
[----:B------:R-:W-:-:S04]  /*3430*/  LEA R8, P2, R7, R12, 0x1 ;  /* 0x0000000c07087211 */ /* 0x000fc800078408ff */
[----:B------:R-:W-:-:S05]  /*3440*/  LEA.HI.X R9, R7, R13, R9, 0x1, P2 ;  /* 0x0000000d07097211 */ /* 0x000fca00010f0c09 */
[----:B------:R1:W2:Y:S01]  /*3450*/  @P1 LDG.E.LTC128B.U16 R23, desc[UR36][R8.64] ;  /* 0x0000002408171981 */ /* 0x0002a2000c1e1520 */
[----:B------:R-:W-:Y:S01]  /*3460*/  IADD3 R6, P2, R18, R6, RZ ;  /* 0x0000000612067210 */ /* 0x000fe20007f5e0ff */
[----:B------:R-:W-:Y:S01]  /*3470*/  BSSY B1, `(.L_x_39) ;  /* 0x0000016000017945 */ /* 0x000fe20003800000 */
[----:B------:R-:W-:-:S03]  /*3480*/  ISETP.GT.AND P4, PT, R0, 0x1, P0 ;  /* 0x000000010000780c */ /* 0x000fc60000784270 */
[----:B------:R-:W-:Y:S02]  /*3490*/  IMAD.X R7, R19, 0x1, R158, P2 ;  /* 0x0000000113077824 */ /* 0x000fe400010e069e */
[----:B------:R-:W-:Y:S02]  /*34a0*/  IMAD.U32 R158, RZ, RZ, UR9 ;  /* 0x00000009ff9e7e24 */ /* 0x000fe4000f8e00ff */
[----:B------:R-:W-:-:S04]  /*34b0*/  IMAD.WIDE.U32 R6, R22, UR43, R6 ;  /* 0x0000002b16067c25 */ /* 0x000fc8000f8e0006 */
[----:B------:R-:W-:Y:S01]  /*34c0*/  IMAD.IADD R7, R159, 0x1, R7 ;  /* 0x000000019f077824 */ /* 0x000fe200078e0207 */
[----:B-1----:R-:W-:-:S04]  /*34d0*/  LEA R8, P2, R6, R12, 0x1 ;  /* 0x0000000c06087211 */ /* 0x002fc800078408ff */
[----:B------:R-:W-:Y:S01]  /*34e0*/  LEA.HI.X R9, R6, R13, R7, 0x1, P2 ;  /* 0x0000000d06097211 */ /* 0x000fe200010f0c07 */
[----:B--2---:R-:W-:-:S04]  /*34f0*/  IMAD.U32 R6, R23, 0x10000, RZ ;  /* 0x0001000017067824 */ /* 0x004fc800078e00ff */
[----:B------:R-:W-:-:S04]  /*3500*/  FMUL R6, R6, R16 ;  /* 0x0000001006067220 */ /* 0x000fc80000400000 */
[----:B---3--:R-:W-:Y:S01]  /*3510*/  FFMA R7, R160, R2, R6 ;  /* 0x00000002a0077223 */ /* 0x008fe20000000006 */
[----:B------:R-:W-:Y:S02]  /*3520*/  IMAD.U32 R160, RZ, RZ, UR8 ;  /* 0x00000008ffa07e24 */ /* 0x000fe4000f8e00ff */
[----:B------:R-:W-:Y:S02]  /*3530*/  IMAD.U32 R6, RZ, RZ, UR8 ;  /* 0x00000008ff067e24 */ /* 0x000fe4000f8e00ff */
[----:B------:R-:W-:Y:S01]  /*3540*/  IMAD.SHL.U32 R160, R160, 0x10, RZ ;  /* 0x00000010a0a07824 */ /* 0x000fe200078e00ff */
[----:B------:R-:W-:Y:S02]  /*3550*/  F2FP.BF16.F32.PACK_AB R7, RZ, R7 ;  /* 0x00000007ff07723e */ /* 0x000fe400000010ff */
[----:B------:R-:W-:Y:S02]  /*3560*/  SHF.L.U64.HI R158, R6, 0x4, R158 ;  /* 0x00000004069e7819 */ /* 0x000fe4000001029e */
[----:B------:R-:W-:-:S02]  /*3570*/  IADD3 R6, P2, R160, R4, RZ ;  /* 0x00000004a0067210 */ /* 0x000fc40007f5e0ff */
[----:B------:R-:W-:-:S03]  /*3580*/  PRMT R161, R7, 0x7610, R161 ;  /* 0x0000761007a17816 */ /* 0x000fc600000000a1 */
[----:B------:R-:W-:-:S05]  /*3590*/  IMAD.X R7, R158, 0x1, R5, P2 ;  /* 0x000000019e077824 */ /* 0x000fca00010e0605 */
[----:B------:R1:W-:Y:S01]  /*35a0*/  @P1 STG.E.U16 desc[UR36][R6.64], R161 ;  /* 0x000000a106001986 */ /* 0x0003e2000c101524 */
[----:B------:R-:W-:Y:S05]  /*35b0*/  @!P4 BRA `(.L_x_40) ;  /* 0x000000000004c947 */ /* 0x000fea0003800000 */
[----:B------:R2:W5:Y:S02]  /*35c0*/  LDG.E.LTC128B.U16 R23, desc[UR36][R8.64+0x2] ;  /* 0x0000022408177981 */ /* 0x000564000c1e1520 */
.L_x_40:
[----:B------:R-:W-:Y:S05]  /*35d0*/  BSYNC B1 ;  /* 0x0000000000017941 */ /* 0x000fea0003800000 */
.L_x_39:
[----:B------:R-:W3:Y:S01]  /*35e0*/  LDL.LU R162, [R1+0xc] ;  /* 0x00000c0001a27983 */ /* 0x000ee20000300800 */
[----:B-1---5:R-:W-:Y:S01]  /*35f0*/  IMAD.U32 R161, R23, 0x10000, RZ ;  /* 0x0001000017a17824 */ /* 0x022fe200078e00ff */
[----:B------:R-:W-:Y:S01]  /*3600*/  ISETP.GT.AND P1, PT, R0, 0x8, P3 ;  /* 0x000000080000780c */ /* 0x000fe20001f24270 */
[----:B------:R-:W-:Y:S02]  /*3610*/  BSSY B1, `(.L_x_41) ;  /* 0x0000007000017945 */ /* 0x000fe40003800000 */
[----:B------:R-:W-:-:S04]  /*3620*/  FMUL R161, R161, R16 ;  /* 0x00000010a1a17220 */ /* 0x000fc80000400000 */
[----:B---3--:R-:W-:-:S05]  /*3630*/  FFMA R161, R162, R2, R161 ;  /* 0x00000002a2a17223 */ /* 0x008fca00000000a1 */
[----:B------:R-:W-:-:S05]  /*3640*/  F2FP.BF16.F32.PACK_AB R161, RZ, R161 ;  /* 0x000000a1ffa1723e */ /* 0x000fca00000010ff */
[----:B------:R1:W-:Y:S01]  /*3650*/  @P4 STG.E.U16 desc[UR36][R6.64+0x2], R161 ;  /* 0x000002a106004986 */ /* 0x0003e2000c101524 */
[----:B------:R-:W-:Y:S05]  /*3660*/  @!P1 BRA `(.L_x_42) ;  /* 0x0000000000049947 */ /* 0x000fea0003800000 */
[----:B------:R3:W5:Y:S02]  /*3670*/  LDG.E.LTC128B.U16 R23, desc[UR36][R10.64+0x10] ;  /* 0x000010240a177981 */ /* 0x000764000c1e1520 */
.L_x_42:
[----:B------:R-:W-:Y:S05]  /*3680*/  BSYNC B1 ;  /* 0x0000000000017941 */ /* 0x000fea0003800000 */
.L_x_41:
[----:B------:R-:W4:Y:S01]  /*3690*/  LDL.LU R162, [R1+0x10] ;  /* 0x0000100001a27983 */ /* 0x000f220000300800 */
[----:B-1---5:R-:W-:Y:S01]  /*36a0*/  IMAD.U32 R161, R23, 0x10000, RZ ;  /* 0x0001000017a17824 */ /* 0x022fe200078e00ff */
[----:B------:R-:W-:Y:S01]  /*36b0*/  ISETP.GT.AND P2, PT, R0, 0x9, P3 ;  /* 0x000000090000780c */ /* 0x000fe20001f44270 */
[----:B------:R-:W-:Y:S02]  /*36c0*/  BSSY B1, `(.L_x_43) ;  /* 0x0000007000017945 */ /* 0x000fe40003800000 */
[----:B------:R-:W-:-:S04]  /*36d0*/  FMUL R161, R161, R16 ;  /* 0x00000010a1a17220 */ /* 0x000fc80000400000 */
[----:B----4-:R-:W-:-:S05]  /*36e0*/  FFMA R161, R162, R2, R161 ;  /* 0x00000002a2a17223 */ /* 0x010fca00000000a1 */
[----:B------:R-:W-:-:S05]  /*36f0*/  F2FP.BF16.F32.PACK_AB R161, RZ, R161 ;  /* 0x000000a1ffa1723e */ /* 0x000fca00000010ff */
[----:B------:R1:W-:Y:S01]  /*3700*/  @P1 STG.E.U16 desc[UR36][R4.64+0x10], R161 ;  /* 0x000010a104001986 */ /* 0x0003e2000c101524 */
[----:B------:R-:W-:Y:S05]  /*3710*/  @!P2 BRA `(.L_x_44) ;  /* 0x000000000004a947 */ /* 0x000fea0003800000 */
[----:B------:R4:W5:Y:S02]  /*3720*/  LDG.E.LTC128B.U16 R23, desc[UR36][R10.64+0x12] ;  /* 0x000012240a177981 */ /* 0x000964000c1e1520 */
.L_x_44:
[----:B------:R-:W-:Y:S05]  /*3730*/  BSYNC B1 ;  /* 0x0000000000017941 */ /* 0x000fea0003800000 */
.L_x_43:
[----:B------:R-:W2:Y:S01]  /*3740*/  LDL.LU R162, [R1+0x14] ;  /* 0x0000140001a27983 */ /* 0x000ea20000300800 */
[----:B-1---5:R-:W-:Y:S01]  /*3750*/  IMAD.U32 R161, R23, 0x10000, RZ ;  /* 0x0001000017a17824 */ /* 0x022fe200078e00ff */
[----:B------:R-:W-:Y:S01]  /*3760*/  ISETP.GT.AND P1, PT, R0, 0x8, P0 ;  /* 0x000000080000780c */ /* 0x000fe20000724270 */
[----:B------:R-:W-:Y:S02]  /*3770*/  BSSY B1, `(.L_x_45) ;  /* 0x0000007000017945 */ /* 0x000fe40003800000 */
[----:B------:R-:W-:-:S04]  /*3780*/  FMUL R161, R161, R16 ;  /* 0x00000010a1a17220 */ /* 0x000fc80000400000 */
[----:B--2---:R-:W-:-:S05]  /*3790*/  FFMA R161, R162, R2, R161 ;  /* 0x00000002a2a17223 */ /* 0x004fca00000000a1 */
[----:B------:R-:W-:-:S05]  /*37a0*/  F2FP.BF16.F32.PACK_AB R161, RZ, R161 ;  /* 0x000000a1ffa1723e */ /* 0x000fca00000010ff */
[----:B------:R1:W-:Y:S01]  /*37b0*/  @P2 STG.E.U16 desc[UR36][R4.64+0x12], R161 ;  /* 0x000012a104002986 */ /* 0x0003e2000c101524 */
[----:B------:R-:W-:Y:S05]  /*37c0*/  @!P1 BRA `(.L_x_46) ;  /* 0x0000000000049947 */ /* 0x000fea0003800000 */
[----:B------:R2:W5:Y:S02]  /*37d0*/  LDG.E.LTC128B.U16 R23, desc[UR36][R8.64+0x10] ;  /* 0x0000102408177981 */ /* 0x000564000c1e1520 */
.L_x_46:
[----:B------:R-:W-:Y:S05]  /*37e0*/  BSYNC B1 ;  /* 0x0000000000017941 */ /* 0x000fea0003800000 */
.L_x_45:
        /* <DEDUP_REMOVED lines=10> */
.L_x_48:
[----:B------:R-:W-:Y:S05]  /*3890*/  BSYNC B1 ;  /* 0x0000000000017941 */ /* 0x000fea0003800000 */
.L_x_47:
        /* <DEDUP_REMOVED lines=10> */
.L_x_50:
[----:B------:R-:W-:Y:S05]  /*3940*/  BSYNC B1 ;  /* 0x0000000000017941 */ /* 0x000fea0003800000 */
.L_x_49:
        /* <DEDUP_REMOVED lines=10> */
.L_x_52:
[----:B------:R-:W-:Y:S05]  /*39f0*/  BSYNC B1 ;  /* 0x0000000000017941 */ /* 0x000fea0003800000 */
.L_x_51:
        /* <DEDUP_REMOVED lines=10> */
.L_x_54:
[----:B------:R-:W-:Y:S05]  /*3aa0*/  BSYNC B1 ;  /* 0x0000000000017941 */ /* 0x000fea0003800000 */
.L_x_53:
        /* <DEDUP_REMOVED lines=10> */
.L_x_56:
[----:B------:R-:W-:Y:S05]  /*3b50*/  BSYNC B1 ;  /* 0x0000000000017941 */ /* 0x000fea0003800000 */
.L_x_55:
        /* <DEDUP_REMOVED lines=10> */
.L_x_58:
[----:B------:R-:W-:Y:S05]  /*3c00*/  BSYNC B1 ;  /* 0x0000000000017941 */ /* 0x000fea0003800000 */
.L_x_57:
        /* <DEDUP_REMOVED lines=10> */
.L_x_60:
[----:B------:R-:W-:Y:S05]  /*3cb0*/  BSYNC B1 ;  /* 0x0000000000017941 */ /* 0x000fea0003800000 */
.L_x_59:
        /* <DEDUP_REMOVED lines=10> */
.L_x_62:
[----:B------:R-:W-:Y:S05]  /*3d60*/  BSYNC B1 ;  /* 0x0000000000017941 */ /* 0x000fea0003800000 */
.L_x_61:
        /* <DEDUP_REMOVED lines=10> */
.L_x_64:
[----:B------:R-:W-:Y:S05]  /*3e10*/  BSYNC B1 ;  /* 0x0000000000017941 */ /* 0x000fea0003800000 */
.L_x_63:
        /* <DEDUP_REMOVED lines=10> */
.L_x_66:
[----:B------:R-:W-:Y:S05]  /*3ec0*/  BSYNC B1 ;  /* 0x0000000000017941 */ /* 0x000fea0003800000 */
.L_x_65:
        /* <DEDUP_REMOVED lines=10> */
.L_x_68:
[----:B------:R-:W-:Y:S05]  /*3f70*/  BSYNC B1 ;  /* 0x0000000000017941 */ /* 0x000fea0003800000 */
.L_x_67:
        /* <DEDUP_REMOVED lines=10> */
.L_x_70:
[----:B------:R-:W-:Y:S05]  /*4020*/  BSYNC B1 ;  /* 0x0000000000017941 */ /* 0x000fea0003800000 */
.L_x_69:
        /* <DEDUP_REMOVED lines=10> */
.L_x_72:
[----:B------:R-:W-:Y:S05]  /*40d0*/  BSYNC B1 ;  /* 0x0000000000017941 */ /* 0x000fea0003800000 */
.L_x_71:
        /* <DEDUP_REMOVED lines=10> */
.L_x_74:
[----:B------:R-:W-:Y:S05]  /*4180*/  BSYNC B1 ;  /* 0x0000000000017941 */ /* 0x000fea0003800000 */
.L_x_73:
        /* <DEDUP_REMOVED lines=10> */
.L_x_76:
[----:B------:R-:W-:Y:S05]  /*4230*/  BSYNC B1 ;  /* 0x0000000000017941 */ /* 0x000fea0003800000 */
.L_x_75:
        /* <DEDUP_REMOVED lines=10> */
.L_x_78:
[----:B------:R-:W-:Y:S05]  /*42e0*/  BSYNC B1 ;  /* 0x0000000000017941 */ /* 0x000fea0003800000 */
.L_x_77:
        /* <DEDUP_REMOVED lines=10> */
.L_x_80:
[----:B------:R-:W-:Y:S05]  /*4390*/  BSYNC B1 ;  /* 0x0000000000017941 */ /* 0x000fea0003800000 */
.L_x_79:
        /* <DEDUP_REMOVED lines=10> */
.L_x_82:
[----:B------:R-:W-:Y:S05]  /*4440*/  BSYNC B1 ;  /* 0x0000000000017941 */ /* 0x000fea0003800000 */
.L_x_81:
        /* <DEDUP_REMOVED lines=10> */
.L_x_84:
[----:B------:R-:W-:Y:S05]  /*44f0*/  BSYNC B1 ;  /* 0x0000000000017941 */ /* 0x000fea0003800000 */
.L_x_83:
        /* <DEDUP_REMOVED lines=10> */
.L_x_86:
[----:B------:R-:W-:Y:S05]  /*45a0*/  BSYNC B1 ;  /* 0x0000000000017941 */ /* 0x000fea0003800000 */
.L_x_85:
        /* <DEDUP_REMOVED lines=10> */
.L_x_88:
[----:B------:R-:W-:Y:S05]  /*4650*/  BSYNC B1 ;  /* 0x0000000000017941 */ /* 0x000fea0003800000 */
.L_x_87:
        /* <DEDUP_REMOVED lines=10> */
.L_x_90:
[----:B------:R-:W-:Y:S05]  /*4700*/  BSYNC B1 ;  /* 0x0000000000017941 */ /* 0x000fea0003800000 */
.L_x_89:
        /* <DEDUP_REMOVED lines=10> */
.L_x_92:
[----:B------:R-:W-:Y:S05]  /*47b0*/  BSYNC B1 ;  /* 0x0000000000017941 */ /* 0x000fea0003800000 */
.L_x_91:
        /* <DEDUP_REMOVED lines=10> */
.L_x_94:
[----:B------:R-:W-:Y:S05]  /*4860*/  BSYNC B1 ;  /* 0x0000000000017941 */ /* 0x000fea0003800000 */
.L_x_93:
        /* <DEDUP_REMOVED lines=10> */
.L_x_96:
[----:B------:R-:W-:Y:S05]  /*4910*/  BSYNC B1 ;  /* 0x0000000000017941 */ /* 0x000fea0003800000 */
.L_x_95:
        /* <DEDUP_REMOVED lines=10> */
.L_x_98:
[----:B------:R-:W-:Y:S05]  /*49c0*/  BSYNC B1 ;  /* 0x0000000000017941 */ /* 0x000fea0003800000 */
.L_x_97:
        /* <DEDUP_REMOVED lines=10> */
.L_x_100:
[----:B------:R-:W-:Y:S05]  /*4a70*/  BSYNC B1 ;  /* 0x0000000000017941 */ /* 0x000fea0003800000 */
.L_x_99:
        /* <DEDUP_REMOVED lines=10> */
.L_x_102:
[----:B------:R-:W-:Y:S05]  /*4b20*/  BSYNC B1 ;  /* 0x0000000000017941 */ /* 0x000fea0003800000 */
.L_x_101:
        /* <DEDUP_REMOVED lines=10> */
.L_x_104:
[----:B------:R-:W-:Y:S05]  /*4bd0*/  BSYNC B1 ;  /* 0x0000000000017941 */ /* 0x000fea0003800000 */
.L_x_103:
        /* <DEDUP_REMOVED lines=10> */
.L_x_106:
[----:B------:R-:W-:Y:S05]  /*4c80*/  BSYNC B1 ;  /* 0x0000000000017941 */ /* 0x000fea0003800000 */
.L_x_105:
        /* <DEDUP_REMOVED lines=10> */
.L_x_108:
[----:B------:R-:W-:Y:S05]  /*4d30*/  BSYNC B1 ;  /* 0x0000000000017941 */ /* 0x000fea0003800000 */
.L_x_107:
        /* <DEDUP_REMOVED lines=10> */
.L_x_110:
[----:B------:R-:W-:Y:S05]  /*4de0*/  BSYNC B1 ;  /* 0x0000000000017941 */ /* 0x000fea0003800000 */
.L_x_109:
        /* <DEDUP_REMOVED lines=10> */
.L_x_112:
[----:B------:R-:W-:Y:S05]  /*4e90*/  BSYNC B1 ;  /* 0x0000000000017941 */ /* 0x000fea0003800000 */
.L_x_111:
        /* <DEDUP_REMOVED lines=10> */
.L_x_114:
[----:B------:R-:W-:Y:S05]  /*4f40*/  BSYNC B1 ;  /* 0x0000000000017941 */ /* 0x000fea0003800000 */
.L_x_113:
        /* <DEDUP_REMOVED lines=10> */
.L_x_116:
[----:B------:R-:W-:Y:S05]  /*4ff0*/  BSYNC B1 ;  /* 0x0000000000017941 */ /* 0x000fea0003800000 */
.L_x_115:
        /* <DEDUP_REMOVED lines=10> */
.L_x_118:
[----:B------:R-:W-:Y:S05]  /*50a0*/  BSYNC B1 ;  /* 0x0000000000017941 */ /* 0x000fea0003800000 */
.L_x_117:
        /* <DEDUP_REMOVED lines=10> */
.L_x_120:
[----:B------:R-:W-:Y:S05]  /*5150*/  BSYNC B1 ;  /* 0x0000000000017941 */ /* 0x000fea0003800000 */
.L_x_119:
        /* <DEDUP_REMOVED lines=10> */
.L_x_122:
[----:B------:R-:W-:Y:S05]  /*5200*/  BSYNC B1 ;  /* 0x0000000000017941 */ /* 0x000fea0003800000 */
.L_x_121:
        /* <DEDUP_REMOVED lines=10> */
.L_x_124:
[----:B------:R-:W-:Y:S05]  /*52b0*/  BSYNC B1 ;  /* 0x0000000000017941 */ /* 0x000fea0003800000 */
.L_x_123:
        /* <DEDUP_REMOVED lines=10> */
.L_x_126:
[----:B------:R-:W-:Y:S05]  /*5360*/  BSYNC B1 ;  /* 0x0000000000017941 */ /* 0x000fea0003800000 */
.L_x_125:
        /* <DEDUP_REMOVED lines=10> */
.L_x_128:
[----:B------:R-:W-:Y:S05]  /*5410*/  BSYNC B1 ;  /* 0x0000000000017941 */ /* 0x000fea0003800000 */
.L_x_127:
        /* <DEDUP_REMOVED lines=10> */
.L_x_130:
[----:B------:R-:W-:Y:S05]  /*54c0*/  BSYNC B1 ;  /* 0x0000000000017941 */ /* 0x000fea0003800000 */
.L_x_129:
        /* <DEDUP_REMOVED lines=10> */
.L_x_132:
[----:B------:R-:W-:Y:S05]  /*5570*/  BSYNC B1 ;  /* 0x0000000000017941 */ /* 0x000fea0003800000 */
.L_x_131:
        /* <DEDUP_REMOVED lines=10> */
.L_x_134:
[----:B------:R-:W-:Y:S05]  /*5620*/  BSYNC B1 ;  /* 0x0000000000017941 */ /* 0x000fea0003800000 */
.L_x_133:
        /* <DEDUP_REMOVED lines=10> */
.L_x_136:
[----:B------:R-:W-:Y:S05]  /*56d0*/  BSYNC B1 ;  /* 0x0000000000017941 */ /* 0x000fea0003800000 */
.L_x_135:
        /* <DEDUP_REMOVED lines=10> */
.L_x_138:
[----:B------:R-:W-:Y:S05]  /*5780*/  BSYNC B1 ;  /* 0x0000000000017941 */ /* 0x000fea0003800000 */
.L_x_137:
        /* <DEDUP_REMOVED lines=10> */
.L_x_140:
[----:B------:R-:W-:Y:S05]  /*5830*/  BSYNC B1 ;  /* 0x0000000000017941 */ /* 0x000fea0003800000 */
.L_x_139:
        /* <DEDUP_REMOVED lines=10> */
.L_x_142:
[----:B------:R-:W-:Y:S05]  /*58e0*/  BSYNC B1 ;  /* 0x0000000000017941 */ /* 0x000fea0003800000 */
.L_x_141:
        /* <DEDUP_REMOVED lines=10> */
.L_x_144:
[----:B------:R-:W-:Y:S05]  /*5990*/  BSYNC B1 ;  /* 0x0000000000017941 */ /* 0x000fea0003800000 */
.L_x_143:
        /* <DEDUP_REMOVED lines=10> */
.L_x_146:
[----:B------:R-:W-:Y:S05]  /*5a40*/  BSYNC B1 ;  /* 0x0000000000017941 */ /* 0x000fea0003800000 */
.L_x_145:
        /* <DEDUP_REMOVED lines=10> */
.L_x_148:
[----:B------:R-:W-:Y:S05]  /*5af0*/  BSYNC B1 ;  /* 0x0000000000017941 */ /* 0x000fea0003800000 */
.L_x_147:
        /* <DEDUP_REMOVED lines=10> */
.L_x_150:
[----:B------:R-:W-:Y:S05]  /*5ba0*/  BSYNC B1 ;  /* 0x0000000000017941 */ /* 0x000fea0003800000 */
.L_x_149:
        /* <DEDUP_REMOVED lines=10> */
.L_x_152:
[----:B------:R-:W-:Y:S05]  /*5c50*/  BSYNC B1 ;  /* 0x0000000000017941 */ /* 0x000fea0003800000 */
.L_x_151:
        /* <DEDUP_REMOVED lines=10> */
.L_x_154:
[----:B------:R-:W-:Y:S05]  /*5d00*/  BSYNC B1 ;  /* 0x0000000000017941 */ /* 0x000fea0003800000 */
.L_x_153:
        /* <DEDUP_REMOVED lines=10> */
.L_x_156:
[----:B------:R-:W-:Y:S05]  /*5db0*/  BSYNC B1 ;  /* 0x0000000000017941 */ /* 0x000fea0003800000 */
.L_x_155:
        /* <DEDUP_REMOVED lines=10> */
.L_x_158:
[----:B------:R-:W-:Y:S05]  /*5e60*/  BSYNC B1 ;  /* 0x0000000000017941 */ /* 0x000fea0003800000 */
.L_x_157:
        /* <DEDUP_REMOVED lines=10> */
.L_x_160:
[----:B------:R-:W-:Y:S05]  /*5f10*/  BSYNC B1 ;  /* 0x0000000000017941 */ /* 0x000fea0003800000 */
.L_x_159:
        /* <DEDUP_REMOVED lines=10> */
.L_x_162:
[----:B------:R-:W-:Y:S05]  /*5fc0*/  BSYNC B1 ;  /* 0x0000000000017941 */ /* 0x000fea0003800000 */
.L_x_161:
        /* <DEDUP_REMOVED lines=10> */
.L_x_164:
[----:B------:R-:W-:Y:S05]  /*6070*/  BSYNC B1 ;  /* 0x0000000000017941 */ /* 0x000fea0003800000 */
.L_x_163:
        /* <DEDUP_REMOVED lines=10> */
.L_x_166:
[----:B------:R-:W-:Y:S05]  /*6120*/  BSYNC B1 ;  /* 0x0000000000017941 */ /* 0x000fea0003800000 */
.L_x_165:
        /* <DEDUP_REMOVED lines=10> */
.L_x_168:
[----:B------:R-:W-:Y:S05]  /*61d0*/  BSYNC B1 ;  /* 0x0000000000017941 */ /* 0x000fea0003800000 */
.L_x_167:
        /* <DEDUP_REMOVED lines=10> */
.L_x_170:
[----:B------:R-:W-:Y:S05]  /*6280*/  BSYNC B1 ;  /* 0x0000000000017941 */ /* 0x000fea0003800000 */
.L_x_169:
        /* <DEDUP_REMOVED lines=10> */
.L_x_172:
[----:B------:R-:W-:Y:S05]  /*6330*/  BSYNC B1 ;  /* 0x0000000000017941 */ /* 0x000fea0003800000 */
.L_x_171:
        /* <DEDUP_REMOVED lines=10> */
.L_x_174:
[----:B------:R-:W-:Y:S05]  /*63e0*/  BSYNC B1 ;  /* 0x0000000000017941 */ /* 0x000fea0003800000 */
.L_x_173:
        /* <DEDUP_REMOVED lines=10> */
.L_x_176:
[----:B------:R-:W-:Y:S05]  /*6490*/  BSYNC B1 ;  /* 0x0000000000017941 */ /* 0x000fea0003800000 */
.L_x_175:
        /* <DEDUP_REMOVED lines=10> */
.L_x_178:
[----:B------:R-:W-:Y:S05]  /*6540*/  BSYNC B1 ;  /* 0x0000000000017941 */ /* 0x000fea0003800000 */
.L_x_177:
        /* <DEDUP_REMOVED lines=10> */
.L_x_180:
[----:B------:R-:W-:Y:S05]  /*65f0*/  BSYNC B1 ;  /* 0x0000000000017941 */ /* 0x000fea0003800000 */
.L_x_179:
        /* <DEDUP_REMOVED lines=10> */
.L_x_182:
[----:B------:R-:W-:Y:S05]  /*66a0*/  BSYNC B1 ;  /* 0x0000000000017941 */ /* 0x000fea0003800000 */
.L_x_181:
        /* <DEDUP_REMOVED lines=10> */
.L_x_184:
[----:B------:R-:W-:Y:S05]  /*6750*/  BSYNC B1 ;  /* 0x0000000000017941 */ /* 0x000fea0003800000 */
.L_x_183:
        /* <DEDUP_REMOVED lines=10> */
.L_x_186:
[----:B------:R-:W-:Y:S05]  /*6800*/  BSYNC B1 ;  /* 0x0000000000017941 */ /* 0x000fea0003800000 */
.L_x_185:
        /* <DEDUP_REMOVED lines=10> */
.L_x_188:
[----:B------:R-:W-:Y:S05]  /*68b0*/  BSYNC B1 ;  /* 0x0000000000017941 */ /* 0x000fea0003800000 */
.L_x_187:
        /* <DEDUP_REMOVED lines=10> */
.L_x_190:
[----:B------:R-:W-:Y:S05]  /*6960*/  BSYNC B1 ;  /* 0x0000000000017941 */ /* 0x000fea0003800000 */
.L_x_189:
        /* <DEDUP_REMOVED lines=10> */
.L_x_192:
[----:B------:R-:W-:Y:S05]  /*6a10*/  BSYNC B1 ;  /* 0x0000000000017941 */ /* 0x000fea0003800000 */
.L_x_191:
        /* <DEDUP_REMOVED lines=10> */
.L_x_194:
[----:B------:R-:W-:Y:S05]  /*6ac0*/  BSYNC B1 ;  /* 0x0000000000017941 */ /* 0x000fea0003800000 */
.L_x_193:
        /* <DEDUP_REMOVED lines=10> */
.L_x_196:
[----:B------:R-:W-:Y:S05]  /*6b70*/  BSYNC B1 ;  /* 0x0000000000017941 */ /* 0x000fea0003800000 */
.L_x_195:
        /* <DEDUP_REMOVED lines=10> */
.L_x_198:
[----:B------:R-:W-:Y:S05]  /*6c20*/  BSYNC B1 ;  /* 0x0000000000017941 */ /* 0x000fea0003800000 */
.L_x_197:
        /* <DEDUP_REMOVED lines=10> */
.L_x_200:
[----:B------:R-:W-:Y:S05]  /*6cd0*/  BSYNC B1 ;  /* 0x0000000000017941 */ /* 0x000fea0003800000 */
.L_x_199:
        /* <DEDUP_REMOVED lines=10> */
.L_x_202:
[----:B------:R-:W-:Y:S05]  /*6d80*/  BSYNC B1 ;  /* 0x0000000000017941 */ /* 0x000fea0003800000 */
.L_x_201:
        /* <DEDUP_REMOVED lines=10> */
.L_x_204:
[----:B------:R-:W-:Y:S05]  /*6e30*/  BSYNC B1 ;  /* 0x0000000000017941 */ /* 0x000fea0003800000 */
.L_x_203:
        /* <DEDUP_REMOVED lines=10> */
.L_x_206:
[----:B------:R-:W-:Y:S05]  /*6ee0*/  BSYNC B1 ;  /* 0x0000000000017941 */ /* 0x000fea0003800000 */
.L_x_205:
        /* <DEDUP_REMOVED lines=10> */
.L_x_208:
[----:B------:R-:W-:Y:S05]  /*6f90*/  BSYNC B1 ;  /* 0x0000000000017941 */ /* 0x000fea0003800000 */
.L_x_207:
        /* <DEDUP_REMOVED lines=10> */
.L_x_210:
[----:B------:R-:W-:Y:S05]  /*7040*/  BSYNC B1 ;  /* 0x0000000000017941 */ /* 0x000fea0003800000 */
.L_x_209:
        /* <DEDUP_REMOVED lines=10> */
.L_x_212:
[----:B------:R-:W-:Y:S05]  /*70f0*/  BSYNC B1 ;  /* 0x0000000000017941 */ /* 0x000fea0003800000 */
.L_x_211:
        /* <DEDUP_REMOVED lines=10> */
.L_x_214:
[----:B------:R-:W-:Y:S05]  /*71a0*/  BSYNC B1 ;  /* 0x0000000000017941 */ /* 0x000fea0003800000 */
.L_x_213:
        /* <DEDUP_REMOVED lines=10> */
.L_x_216:
[----:B------:R-:W-:Y:S05]  /*7250*/  BSYNC B1 ;  /* 0x0000000000017941 */ /* 0x000fea0003800000 */
.L_x_215:
        /* <DEDUP_REMOVED lines=10> */
.L_x_218:
[----:B------:R-:W-:Y:S05]  /*7300*/  BSYNC B1 ;  /* 0x0000000000017941 */ /* 0x000fea0003800000 */
.L_x_217:
        /* <DEDUP_REMOVED lines=10> */
.L_x_220:
[----:B------:R-:W-:Y:S05]  /*73b0*/  BSYNC B1 ;  /* 0x0000000000017941 */ /* 0x000fea0003800000 */
.L_x_219:
        /* <DEDUP_REMOVED lines=10> */
.L_x_222:
[----:B------:R-:W-:Y:S05]  /*7460*/  BSYNC B1 ;  /* 0x0000000000017941 */ /* 0x000fea0003800000 */
.L_x_221:
        /* <DEDUP_REMOVED lines=10> */
.L_x_224:
[----:B------:R-:W-:Y:S05]  /*7510*/  BSYNC B1 ;  /* 0x0000000000017941 */ /* 0x000fea0003800000 */
.L_x_223:
        /* <DEDUP_REMOVED lines=10> */
.L_x_226:
[----:B------:R-:W-:Y:S05]  /*75c0*/  BSYNC B1 ;  /* 0x0000000000017941 */ /* 0x000fea0003800000 */
.L_x_225:
        /* <DEDUP_REMOVED lines=10> */
.L_x_228:
[----:B------:R-:W-:Y:S05]  /*7670*/  BSYNC B1 ;  /* 0x0000000000017941 */ /* 0x000fea0003800000 */
.L_x_227:
        /* <DEDUP_REMOVED lines=10> */
.L_x_230:
[----:B------:R-:W-:Y:S05]  /*7720*/  BSYNC B1 ;  /* 0x0000000000017941 */ /* 0x000fea0003800000 */
.L_x_229:
        /* <DEDUP_REMOVED lines=10> */
.L_x_232:
[----:B------:R-:W-:Y:S05]  /*77d0*/  BSYNC B1 ;  /* 0x0000000000017941 */ /* 0x000fea0003800000 */
.L_x_231:
        /* <DEDUP_REMOVED lines=10> */
.L_x_234:
[----:B------:R-:W-:Y:S05]  /*7880*/  BSYNC B1 ;  /* 0x0000000000017941 */ /* 0x000fea0003800000 */
.L_x_233:
        /* <DEDUP_REMOVED lines=10> */
.L_x_236:
[----:B------:R-:W-:Y:S05]  /*7930*/  BSYNC B1 ;  /* 0x0000000000017941 */ /* 0x000fea0003800000 */
.L_x_235:
        /* <DEDUP_REMOVED lines=10> */
.L_x_238:
[----:B------:R-:W-:Y:S05]  /*79e0*/  BSYNC B1 ;  /* 0x0000000000017941 */ /* 0x000fea0003800000 */
.L_x_237:
        /* <DEDUP_REMOVED lines=10> */
.L_x_240:
[----:B------:R-:W-:Y:S05]  /*7a90*/  BSYNC B1 ;  /* 0x0000000000017941 */ /* 0x000fea0003800000 */
.L_x_239:
        /* <DEDUP_REMOVED lines=10> */
.L_x_242:
[----:B------:R-:W-:Y:S05]  /*7b40*/  BSYNC B1 ;  /* 0x0000000000017941 */ /* 0x000fea0003800000 */
.L_x_241:
        /* <DEDUP_REMOVED lines=10> */
.L_x_244:
[----:B------:R-:W-:Y:S05]  /*7bf0*/  BSYNC B1 ;  /* 0x0000000000017941 */ /* 0x000fea0003800000 */
.L_x_243:
        /* <DEDUP_REMOVED lines=10> */
.L_x_246:
[----:B------:R-:W-:Y:S05]  /*7ca0*/  BSYNC B1 ;  /* 0x0000000000017941 */ /* 0x000fea0003800000 */
.L_x_245:
        /* <DEDUP_REMOVED lines=10> */
.L_x_248:
[----:B------:R-:W-:Y:S05]  /*7d50*/  BSYNC B1 ;  /* 0x0000000000017941 */ /* 0x000fea0003800000 */
.L_x_247:
        /* <DEDUP_REMOVED lines=10> */
.L_x_250:
[----:B------:R-:W-:Y:S05]  /*7e00*/  BSYNC B1 ;  /* 0x0000000000017941 */ /* 0x000fea0003800000 */
.L_x_249:
        /* <DEDUP_REMOVED lines=10> */
.L_x_252:
[----:B------:R-:W-:Y:S05]  /*7eb0*/  BSYNC B1 ;  /* 0x0000000000017941 */ /* 0x000fea0003800000 */
.L_x_251:
        /* <DEDUP_REMOVED lines=10> */
.L_x_254:
[----:B------:R-:W-:Y:S05]  /*7f60*/  BSYNC B1 ;  /* 0x0000000000017941 */ /* 0x000fea0003800000 */
.L_x_253:
        /* <DEDUP_REMOVED lines=10> */
.L_x_256:
[----:B------:R-:W-:Y:S05]  /*8010*/  BSYNC B1 ;  /* 0x0000000000017941 */ /* 0x000fea0003800000 */
.L_x_255:
        /* <DEDUP_REMOVED lines=10> */
.L_x_258:
[----:B------:R-:W-:Y:S05]  /*80c0*/  BSYNC B1 ;  /* 0x0000000000017941 */ /* 0x000fea0003800000 */
.L_x_257:
        /* <DEDUP_REMOVED lines=10> */
.L_x_260:
[----:B------:R-:W-:Y:S05]  /*8170*/  BSYNC B1 ;  /* 0x0000000000017941 */ /* 0x000fea0003800000 */
.L_x_259:
        /* <DEDUP_REMOVED lines=10> */
.L_x_262:
[----:B------:R-:W-:Y:S05]  /*8220*/  BSYNC B1 ;  /* 0x0000000000017941 */ /* 0x000fea0003800000 */
.L_x_261:
        /* <DEDUP_REMOVED lines=10> */
.L_x_264:
[----:B------:R-:W-:Y:S05]  /*82d0*/  BSYNC B1 ;  /* 0x0000000000017941 */ /* 0x000fea0003800000 */
.L_x_263:
        /* <DEDUP_REMOVED lines=10> */
.L_x_266:
[----:B------:R-:W-:Y:S05]  /*8380*/  BSYNC B1 ;  /* 0x0000000000017941 */ /* 0x000fea0003800000 */
.L_x_265:
        /* <DEDUP_REMOVED lines=10> */
.L_x_268:
[----:B------:R-:W-:Y:S05]  /*8430*/  BSYNC B1 ;  /* 0x0000000000017941 */ /* 0x000fea0003800000 */
.L_x_267:
        /* <DEDUP_REMOVED lines=10> */
.L_x_270:
[----:B------:R-:W-:Y:S05]  /*84e0*/  BSYNC B1 ;  /* 0x0000000000017941 */ /* 0x000fea0003800000 */
.L_x_269:
        /* <DEDUP_REMOVED lines=10> */
.L_x_272:
[----:B------:R-:W-:Y:S05]  /*8590*/  BSYNC B1 ;  /* 0x0000000000017941 */ /* 0x000fea0003800000 */
.L_x_271:
        /* <DEDUP_REMOVED lines=10> */
.L_x_274:
[----:B------:R-:W-:Y:S05]  /*8640*/  BSYNC B1 ;  /* 0x0000000000017941 */ /* 0x000fea0003800000 */
.L_x_273:
        /* <DEDUP_REMOVED lines=10> */
.L_x_276:
[----:B------:R-:W-:Y:S05]  /*86f0*/  BSYNC B1 ;  /* 0x0000000000017941 */ /* 0x000fea0003800000 */
.L_x_275:
        /* <DEDUP_REMOVED lines=10> */
.L_x_278:
[----:B------:R-:W-:Y:S05]  /*87a0*/  BSYNC B1 ;  /* 0x0000000000017941 */ /* 0x000fea0003800000 */
.L_x_277:
        /* <DEDUP_REMOVED lines=10> */
.L_x_280:
[----:B------:R-:W-:Y:S05]  /*8850*/  BSYNC B1 ;  /* 0x0000000000017941 */ /* 0x000fea0003800000 */
.L_x_279:
        /* <DEDUP_REMOVED lines=10> */
.L_x_282:
[----:B------:R-:W-:Y:S05]  /*8900*/  BSYNC B1 ;  /* 0x0000000000017941 */ /* 0x000fea0003800000 */
.L_x_281:
        /* <DEDUP_REMOVED lines=10> */
.L_x_284:
[----:B------:R-:W-:Y:S05]  /*89b0*/  BSYNC B1 ;  /* 0x0000000000017941 */ /* 0x000fea0003800000 */
.L_x_283:
[----:B0-234-:R-:W2:Y:S01]  /*89c0*/  LDL.LU R10, [R1+0x1f4] ;  /* 0x0001f400010a7983 */ /* 0x01dea20000300800 */
[----:B-----5:R-:W-:Y:S01]  /*89d0*/  IMAD.U32 R11, R23, 0x10000, RZ ;  /* 0x00010000170b7824 */ /* 0x020fe200078e00ff */
        /* <DEDUP_REMOVED lines=8> */
.L_x_286:
[----:B------:R-:W-:Y:S05]  /*8a60*/  BSYNC B1 ;  /* 0x0000000000017941 */ /* 0x000fea0003800000 */
.L_x_285:
[----:B------:R-:W3:Y:S01]  /*8a70*/  LDL.LU R10, [R1+0x1f8] ;  /* 0x0001f800010a7983 */ /* 0x000ee20000300800 */
[----:B0----5:R-:W-:Y:S01]  /*8a80*/  IMAD.U32 R11, R23, 0x10000, RZ ;  /* 0x00010000170b7824 */ /* 0x021fe200078e00ff */
[----:B------:R-:W-:Y:S01]  /*8a90*/  ISETP.GT.AND P1, PT, R0, 0xf9, P0 ;  /* 0x000000f90000780c */ /* 0x000fe20000724270 */
[----:B------:R-:W-:Y:S01]  /*8aa0*/  BSSY B1, `(.L_x_287) ;  /* 0x000000a000017945 */ /* 0x000fe20003800000 */
[----:B------:R-:W-:Y:S01]  /*8ab0*/  IADD3 R169, P0, R3, 0x80, RZ ;  /* 0x0000008003a97810 */ /* 0x000fe20007f1e0ff */
[----:B------:R-:W-:-:S04]  /*8ac0*/  FMUL R11, R11, R16 ;  /* 0x000000100b0b7220 */ /* 0x000fc80000400000 */
[----:B---3--:R-:W-:-:S05]  /*8ad0*/  FFMA R11, R10, R2, R11 ;  /* 0x000000020a0b7223 */ /* 0x008fca000000000b */
[----:B------:R-:W-:-:S04]  /*8ae0*/  F2FP.BF16.F32.PACK_AB R11, RZ, R11 ;  /* 0x0000000bff0b723e */ /* 0x000fc800000010ff */
[----:B------:R-:W-:Y:S01]  /*8af0*/  PRMT R3, R11, 0x7610, R3 ;  /* 0x000076100b037816 */ /* 0x000fe20000000003 */
[----:B------:R-:W-:-:S04]  /*8b00*/  IMAD.X R11, RZ, RZ, UR7, P0 ;  /* 0x00000007ff0b7e24 */ /* 0x000fc800080e06ff */
[----:B------:R0:W-:Y:S01]  /*8b10*/  @P2 STG.E.U16 desc[UR36][R6.64+0x1f0], R3 ;  /* 0x0001f00306002986 */ /* 0x0001e2000c101524 */
[----:B------:R-:W-:Y:S05]  /*8b20*/  @!P1 BRA `(.L_x_288) ;  /* 0x0000000000049947 */ /* 0x000fea0003800000 */
[----:B------:R3:W5:Y:S02]  /*8b30*/  LDG.E.LTC128B.U16 R23, desc[UR36][R8.64+0x1f2] ;  /* 0x0001f22408177981 */ /* 0x000764000c1e1520 */
.L_x_288:
[----:B------:R-:W-:Y:S05]  /*8b40*/  BSYNC B1 ;  /* 0x0000000000017941 */ /* 0x000fea0003800000 */
.L_x_287:
[----:B------:R-:W4:Y:S01]  /*8b50*/  LDL.LU R10, [R1+0x1fc] ;  /* 0x0001fc00010a7983 */ /* 0x000f220000300800 */
[----:B0----5:R-:W-:Y:S01]  /*8b60*/  IMAD.U32 R3, R23, 0x10000, RZ ;  /* 0x0001000017037824 */ /* 0x021fe200078e00ff */
[----:B------:R-:W-:Y:S01]  /*8b70*/  ISETP.GT.AND P0, PT, R153, 0x80, PT ;  /* 0x000000809900780c */ /* 0x000fe20003f04270 */
[----:B--23--:R-:W-:Y:S02]  /*8b80*/  IMAD R8, R11, R14, RZ ;  /* 0x0000000e0b087224 */ /* 0x00cfe400078e02ff */
[----:B------:R-:W-:Y:S01]  /*8b90*/  FMUL R3, R3, R16 ;  /* 0x0000001003037220 */ /* 0x000fe20000400000 */
[----:B------:R-:W-:Y:S01]  /*8ba0*/  ISETP.GT.AND P4, PT, R0, RZ, P0 ;  /* 0x000000ff0000720c */ /* 0x000fe20000784270 */
[C---:B------:R-:W-:Y:S02]  /*8bb0*/  IMAD R167, R169.reuse, R15, R8 ;  /* 0x0000000fa9a77224 */ /* 0x040fe400078e0208 */
[----:B------:R-:W-:-:S04]  /*8bc0*/  IMAD.WIDE.U32 R8, R169, R14, R20 ;  /* 0x0000000ea9087225 */ /* 0x000fc800078e0014 */
[----:B------:R-:W-:Y:S02]  /*8bd0*/  IMAD.IADD R9, R9, 0x1, R167 ;  /* 0x0000000109097824 */ /* 0x000fe400078e02a7 */
[----:B----4-:R-:W-:Y:S01]  /*8be0*/  FFMA R3, R10, R2, R3 ;  /* 0x000000020a037223 */ /* 0x010fe20000000003 */
[----:B------:R-:W-:-:S04]  /*8bf0*/  LEA R10, P2, R8, R12, 0x1 ;  /* 0x0000000c080a7211 */ /* 0x000fc800078408ff */
[----:B------:R-:W-:Y:S02]  /*8c00*/  F2FP.BF16.F32.PACK_AB R3, RZ, R3 ;  /* 0x00000003ff03723e */ /* 0x000fe400000010ff */
[--C-:B------:R-:W-:Y:S02]  /*8c10*/  LEA.HI.X R11, R8, R13, R9.reuse, 0x1, P2 ;  /* 0x0000000d080b7211 */ /* 0x100fe400010f0c09 */
[----:B------:R-:W-:-:S05]  /*8c20*/  PRMT R9, R3, 0x7610, R9 ;  /* 0x0000761003097816 */ /* 0x000fca0000000009 */
[----:B------:R0:W-:Y:S04]  /*8c30*/  @P1 STG.E.U16 desc[UR36][R6.64+0x1f2], R9 ;  /* 0x0001f20906001986 */ /* 0x0001e8000c101524 */
[----:B------:R-:W2:Y:S01]  /*8c40*/  @P4 LDG.E.LTC128B.U16 R23, desc[UR36][R10.64] ;  /* 0x000000240a174981 */ /* 0x000ea2000c1e1520 */
[----:B-1----:R-:W-:Y:S01]  /*8c50*/  IMAD.U32 R161, RZ, RZ, UR8 ;  /* 0x00000008ffa17e24 */ /* 0x002fe2000f8e00ff */
[----:B------:R-:W-:Y:S01]  /*8c60*/  ISETP.GT.AND P2, PT, R0, 0x1, P0 ;  /* 0x000000010000780c */ /* 0x000fe20000744270 */
[----:B------:R-:W-:Y:S01]  /*8c70*/  IMAD.U32 R165, RZ, RZ, UR8 ;  /* 0x00000008ffa57e24 */ /* 0x000fe2000f8e00ff */
[----:B------:R-:W-:Y:S01]  /*8c80*/  BSSY B1, `(.L_x_289) ;  /* 0x0000013000017945 */ /* 0x000fe20003800000 */
[----:B------:R-:W-:Y:S02]  /*8c90*/  IMAD.U32 R164, RZ, RZ, UR9 ;  /* 0x00000009ffa47e24 */ /* 0x000fe4000f8e00ff */
[----:B------:R-:W-:-:S02]  /*8ca0*/  IMAD.SHL.U32 R161, R161, 0x100, RZ ;  /* 0x00000100a1a17824 */ /* 0x000fc400078e00ff */
[----:B0-----:R-:W-:Y:S01]  /*8cb0*/  IMAD.WIDE.U32 R8, R169, R14, R18 ;  /* 0x0000000ea9087225 */ /* 0x001fe200078e0012 */
[----:B------:R-:W-:-:S03]  /*8cc0*/  SHF.L.U64.HI R165, R165, 0x8, R164 ;  /* 0x00000008a5a57819 */ /* 0x000fc600000102a4 */
[----:B------:R-:W-:Y:S02]  /*8cd0*/  IMAD.IADD R9, R167, 0x1, R9 ;  /* 0x00000001a7097824 */ /* 0x000fe400078e0209 */
[----:B------:R-:W-:Y:S01]  /*8ce0*/  IMAD.WIDE.U32 R162, R22, UR43, R8 ;  /* 0x0000002b16a27c25 */ /* 0x000fe2000f8e0008 */
[----:B------:R-:W-:-:S03]  /*8cf0*/  IADD3 R8, P1, R161, R4, RZ ;  /* 0x00000004a1087210 */ /* 0x000fc60007f3e0ff */
[----:B------:R-:W-:Y:S01]  /*8d00*/  IMAD.IADD R7, R159, 0x1, R163 ;  /* 0x000000019f077824 */ /* 0x000fe200078e02a3 */
[----:B------:R-:W-:Y:S01]  /*8d10*/  LEA R6, P3, R162, R12, 0x1 ;  /* 0x0000000ca2067211 */ /* 0x000fe200078608ff */
[----:B------:R-:W-:-:S03]  /*8d20*/  IMAD.X R9, R165, 0x1, R5, P1 ;  /* 0x00000001a5097824 */ /* 0x000fc600008e0605 */
[----:B------:R-:W-:Y:S01]  /*8d30*/  LEA.HI.X R7, R162, R13, R7, 0x1, P3 ;  /* 0x0000000da2077211 */ /* 0x000fe200018f0c07 */
[----:B--2---:R-:W-:-:S04]  /*8d40*/  IMAD.U32 R3, R23, 0x10000, RZ ;  /* 0x0001000017037824 */ /* 0x004fc800078e00ff */
[----:B------:R-:W-:-:S04]  /*8d50*/  FMUL R3, R3, R16 ;  /* 0x0000001003037220 */ /* 0x000fc80000400000 */
[----:B------:R-:W-:-:S05]  /*8d60*/  FFMA R3, R24, R2, R3 ;  /* 0x0000000218037223 */ /* 0x000fca0000000003 */
[----:B------:R-:W-:-:S05]  /*8d70*/  F2FP.BF16.F32.PACK_AB R3, RZ, R3 ;  /* 0x00000003ff03723e */ /* 0x000fca00000010ff */
[----:B------:R0:W-:Y:S01]  /*8d80*/  @P4 STG.E.U16 desc[UR36][R8.64], R3 ;  /* 0x0000000308004986 */ /* 0x0001e2000c101524 */
[----:B------:R-:W-:Y:S05]  /*8d90*/  @!P2 BRA `(.L_x_290) ;  /* 0x000000000004a947 */ /* 0x000fea0003800000 */
[----:B------:R1:W5:Y:S02]  /*8da0*/  LDG.E.LTC128B.U16 R23, desc[UR36][R6.64+0x2] ;  /* 0x0000022406177981 */ /* 0x000364000c1e1520 */
.L_x_290:
[----:B------:R-:W-:Y:S05]  /*8db0*/  BSYNC B1 ;  /* 0x0000000000017941 */ /* 0x000fea0003800000 */
.L_x_289:
[----:B0----5:R-:W-:Y:S01]  /*8dc0*/  IMAD.U32 R3, R23, 0x10000, RZ ;  /* 0x0001000017037824 */ /* 0x021fe200078e00ff */
[----:B------:R-:W-:Y:S01]  /*8dd0*/  ISETP.GT.AND P1, PT, R153, 0x88, PT ;  /* 0x000000889900780c */ /* 0x000fe20003f24270 */
[----:B------:R-:W-:Y:S01]  /*8de0*/  IMAD.WIDE.U32 R14, R169, R14, R156 ;  /* 0x0000000ea90e7225 */ /* 0x000fe200078e009c */
[----:B------:R-:W-:Y:S03]  /*8df0*/  BSSY B1, `(.L_x_291) ;  /* 0x0000010000017945 */ /* 0x000fe60003800000 */
[----:B------:R-:W-:Y:S01]  /*8e00*/  FMUL R10, R3, R16 ;  /* 0x00000010030a7220 */ /* 0x000fe20000400000 */
[----:B------:R-:W-:Y:S01]  /*8e10*/  ISETP.GT.AND P3, PT, R0, RZ, P1 ;  /* 0x000000ff0000720c */ /* 0x000fe20000f64270 */
[----:B------:R-:W-:Y:S01]  /*8e20*/  IMAD.IADD R167, R167, 0x1, R15 ;  /* 0x00000001a7a77824 */ /* 0x000fe200078e020f */
[----:B------:R-:W-:Y:S01]  /*8e30*/  IADD3 R154, P4, R154, R14, RZ ;  /* 0x0000000e9a9a7210 */ /* 0x000fe20007f9e0ff */
[----:B------:R-:W-:Y:S01]  /*8e40*/  FFMA R10, R25, R2, R10 ;  /* 0x00000002190a7223 */ /* 0x000fe2000000000a */
[----:B------:R-:W-:-:S03]  /*8e50*/  IADD3 R14, P5, R18, R14, RZ ;  /* 0x0000000e120e7210 */ /* 0x000fc60007fbe0ff */
[--C-:B------:R-:W-:Y:S01]  /*8e60*/  IMAD.X R20, R167, 0x1, R21.reuse, P4 ;  /* 0x00000001a7147824 */ /* 0x100fe200020e0615 */
[----:B------:R-:W-:Y:S02]  /*8e70*/  F2FP.BF16.F32.PACK_AB R3, RZ, R10 ;  /* 0x0000000aff03723e */ /* 0x000fe400000010ff */
[C---:B------:R-:W-:Y:S02]  /*8e80*/  LEA R10, P4, R154.reuse, R12, 0x1 ;  /* 0x0000000c9a0a7211 */ /* 0x040fe400078808ff */
[----:B------:R-:W-:Y:S02]  /*8e90*/  PRMT R21, R3, 0x7610, R21 ;  /* 0x0000761003157816 */ /* 0x000fe40000000015 */
[----:B------:R-:W-:Y:S02]  /*8ea0*/  LEA.HI.X R11, R154, R13, R20, 0x1, P4 ;  /* 0x0000000d9a0b7211 */ /* 0x000fe400020f0c14 */
[----:B------:R-:W-:Y:S01]  /*8eb0*/  PRMT R3, R23, 0x7610, R3 ;  /* 0x0000761017037816 */ /* 0x000fe20000000003 */
[----:B------:R0:W-:Y:S01]  /*8ec0*/  @P2 STG.E.U16 desc[UR36][R8.64+0x2], R21 ;  /* 0x0000021508002986 */ /* 0x0001e2000c101524 */
[----:B------:R-:W-:Y:S05]  /*8ed0*/  @!P3 BRA `(.L_x_292) ;  /* 0x000000000004b947 */ /* 0x000fea0003800000 */
[----:B------:R2:W5:Y:S02]  /*8ee0*/  LDG.E.LTC128B.U16 R3, desc[UR36][R10.64] ;  /* 0x000000240a037981 */ /* 0x000564000c1e1520 */
.L_x_292:
[----:B------:R-:W-:Y:S05]  /*8ef0*/  BSYNC B1 ;  /* 0x0000000000017941 */ /* 0x000fea0003800000 */
.L_x_291:
[----:B--2--5:R-:W-:Y:S01]  /*8f00*/  IMAD.U32 R11, R3, 0x10000, RZ ;  /* 0x00010000030b7824 */ /* 0x024fe200078e00ff */
[----:B------:R-:W-:Y:S01]  /*8f10*/  IADD3 R10, P2, R8, R160, RZ ;  /* 0x000000a0080a7210 */ /* 0x000fe20007f5e0ff */
[----:B------:R-:W-:Y:S01]  /*8f20*/  IMAD.X R15, R19, 0x1, R167, P5 ;  /* 0x00000001130f7824 */ /* 0x000fe200028e06a7 */
[----:B------:R-:W-:Y:S01]  /*8f30*/  ISETP.GT.AND P5, PT, R0, 0x1, P1 ;  /* 0x000000010000780c */ /* 0x000fe20000fa4270 */
[----:B------:R-:W-:Y:S01]  /*8f40*/  FMUL R11, R11, R16 ;  /* 0x000000100b0b7220 */ /* 0x000fe20000400000 */
[----:B------:R-:W-:Y:S01]  /*8f50*/  BSSY B1, `(.L_x_293) ;  /* 0x000000b000017945 */ /* 0x000fe20003800000 */
[----:B------:R-:W-:-:S04]  /*8f60*/  IMAD.WIDE.U32 R22, R22, UR43, R14 ;  /* 0x0000002b16167c25 */ /* 0x000fc8000f8e000e */
[----:B------:R-:W-:Y:S01]  /*8f70*/  FFMA R11, R26, R2, R11 ;  /* 0x000000021a0b7223 */ /* 0x000fe2000000000b */
[----:B------:R-:W-:Y:S01]  /*8f80*/  IMAD.IADD R159, R159, 0x1, R23 ;  /* 0x000000019f9f7824 */ /* 0x000fe200078e0217 */
[----:B------:R-:W-:-:S03]  /*8f90*/  LEA R12, P4, R22, R12, 0x1 ;  /* 0x0000000c160c7211 */ /* 0x000fc600078808ff */
[----:B------:R-:W-:Y:S01]  /*8fa0*/  F2FP.BF16.F32.PACK_AB R14, RZ, R11 ;  /* 0x0000000bff0e723e */ /* 0x000fe200000010ff */
[----:B------:R-:W-:Y:S01]  /*8fb0*/  IMAD.X R11, R9, 0x1, R158, P2 ;  /* 0x00000001090b7824 */ /* 0x000fe200010e069e */
[----:B------:R-:W-:-:S04]  /*8fc0*/  LEA.HI.X R13, R22, R13, R159, 0x1, P4 ;  /* 0x0000000d160d7211 */ /* 0x000fc800020f0c9f */
[----:B------:R2:W-:Y:S01]  /*8fd0*/  @P3 STG.E.U16 desc[UR36][R10.64], R14 ;  /* 0x0000000e0a003986 */ /* 0x0005e2000c101524 */
[----:B------:R-:W-:Y:S05]  /*8fe0*/  @!P5 BRA `(.L_x_294) ;  /* 0x000000000004d947 */ /* 0x000fea0003800000 */
[----:B------:R3:W5:Y:S02]  /*8ff0*/  LDG.E.LTC128B.U16 R3, desc[UR36][R12.64+0x2] ;  /* 0x000002240c037981 */ /* 0x000764000c1e1520 */
.L_x_294:
[----:B------:R-:W-:Y:S05]  /*9000*/  BSYNC B1 ;  /* 0x0000000000017941 */ /* 0x000fea0003800000 */
.L_x_293:
[----:B-----5:R-:W-:Y:S01]  /*9010*/  IMAD.U32 R15, R3, 0x10000, RZ ;  /* 0x00010000030f7824 */ /* 0x020fe200078e00ff */
[----:B------:R-:W-:Y:S01]  /*9020*/  ISETP.GT.AND P2, PT, R0, 0x8, P0 ;  /* 0x000000080000780c */ /* 0x000fe20000744270 */
[----:B------:R-:W-:Y:S02]  /*9030*/  BSSY B1, `(.L_x_295) ;  /* 0x0000007000017945 */ /* 0x000fe40003800000 */
[----:B--2---:R-:W-:-:S04]  /*9040*/  FMUL R14, R15, R16 ;  /* 0x000000100f0e7220 */ /* 0x004fc80000400000 */
[----:B------:R-:W-:-:S05]  /*9050*/  FFMA R14, R27, R2, R14 ;  /* 0x000000021b0e7223 */ /* 0x000fca000000000e */
[----:B------:R-:W-:-:S05]  /*9060*/  F2FP.BF16.F32.PACK_AB R14, RZ, R14 ;  /* 0x0000000eff0e723e */ /* 0x000fca00000010ff */
[----:B------:R2:W-:Y:S01]  /*9070*/  @P5 STG.E.U16 desc[UR36][R10.64+0x2], R14 ;  /* 0x0000020e0a005986 */ /* 0x0005e2000c101524 */
[----:B------:R-:W-:Y:S05]  /*9080*/  @!P2 BRA `(.L_x_296) ;  /* 0x000000000004a947 */ /* 0x000fea0003800000 */
[----:B------:R4:W5:Y:S02]  /*9090*/  LDG.E.LTC128B.U16 R3, desc[UR36][R6.64+0x10] ;  /* 0x0000102406037981 */ /* 0x000964000c1e1520 */
.L_x_296:
[----:B------:R-:W-:Y:S05]  /*90a0*/  BSYNC B1 ;  /* 0x0000000000017941 */ /* 0x000fea0003800000 */
.L_x_295:
[----:B--2--5:R-:W-:Y:S01]  /*90b0*/  IMAD.U32 R11, R3, 0x10000, RZ ;  /* 0x00010000030b7824 */ /* 0x024fe200078e00ff */
[----:B------:R-:W-:Y:S01]  /*90c0*/  ISETP.GT.AND P3, PT, R0, 0x9, P0 ;  /* 0x000000090000780c */ /* 0x000fe20000764270 */
[----:B------:R-:W-:Y:S02]  /*90d0*/  BSSY B1, `(.L_x_297) ;  /* 0x0000007000017945 */ /* 0x000fe40003800000 */
[----:B------:R-:W-:-:S04]  /*90e0*/  FMUL R11, R11, R16 ;  /* 0x000000100b0b7220 */ /* 0x000fc80000400000 */
[----:B------:R-:W-:-:S05]  /*90f0*/  FFMA R11, R28, R2, R11 ;  /* 0x000000021c0b7223 */ /* 0x000fca000000000b */
[----:B------:R-:W-:-:S05]  /*9100*/  F2FP.BF16.F32.PACK_AB R11, RZ, R11 ;  /* 0x0000000bff0b723e */ /* 0x000fca00000010ff */
[----:B------:R2:W-:Y:S01]  /*9110*/  @P2 STG.E.U16 desc[UR36][R8.64+0x10], R11 ;  /* 0x0000100b08002986 */ /* 0x0005e2000c101524 */
[----:B------:R-:W-:Y:S05]  /*9120*/  @!P3 BRA `(.L_x_298) ;  /* 0x000000000004b947 */ /* 0x000fea0003800000 */
[----:B------:R0:W5:Y:S02]  /*9130*/  LDG.E.LTC128B.U16 R3, desc[UR36][R6.64+0x12] ;  /* 0x0000122406037981 */ /* 0x000164000c1e1520 */
.L_x_298:
[----:B------:R-:W-:Y:S05]  /*9140*/  BSYNC B1 ;  /* 0x0000000000017941 */ /* 0x000fea0003800000 */
.L_x_297:
        /* <DEDUP_REMOVED lines=9> */
.L_x_300:
[----:B------:R-:W-:Y:S05]  /*91e0*/  BSYNC B1 ;  /* 0x0000000000017941 */ /* 0x000fea0003800000 */
.L_x_299:
[----:B-----5:R-:W-:Y:S01]  /*91f0*/  IMAD.U32 R11, R3, 0x10000, RZ ;  /* 0x00010000030b7824 */ /* 0x020fe200078e00ff */
[----:B--2---:R-:W-:Y:S01]  /*9200*/  IADD3 R10, P3, R160, R8, RZ ;  /* 0x00000008a00a7210 */ /* 0x004fe20007f7e0ff */
[----:B------:R-:W-:Y:S01]  /*9210*/  BSSY B1, `(.L_x_301) ;  /* 0x0000009000017945 */ /* 0x000fe20003800000 */
[----:B------:R-:W-:Y:S01]  /*9220*/  ISETP.GT.AND P2, PT, R0, 0x9, P1 ;  /* 0x000000090000780c */ /* 0x000fe20000f44270 */
[----:B------:R-:W-:-:S04]  /*9230*/  FMUL R11, R11, R16 ;  /* 0x000000100b0b7220 */ /* 0x000fc80000400000 */
[----:B------:R-:W-:-:S05]  /*9240*/  FFMA R11, R30, R2, R11 ;  /* 0x000000021e0b7223 */ /* 0x000fca000000000b */
[----:B------:R-:W-:Y:S01]  /*9250*/  F2FP.BF16.F32.PACK_AB R14, RZ, R11 ;  /* 0x0000000bff0e723e */ /* 0x000fe200000010ff */
[----:B------:R-:W-:-:S05]  /*9260*/  IMAD.X R11, R158, 0x1, R9, P3 ;  /* 0x000000019e0b7824 */ /* 0x000fca00018e0609 */
[----:B------:R2:W-:Y:S01]  /*9270*/  @P4 STG.E.U16 desc[UR36][R10.64+0x10], R14 ;  /* 0x0000100e0a004986 */ /* 0x0005e2000c101524 */
[----:B------:R-:W-:Y:S05]  /*9280*/  @!P2 BRA `(.L_x_302) ;  /* 0x000000000004a947 */ /* 0x000fea0003800000 */
[----:B------:R0:W5:Y:S02]  /*9290*/  LDG.E.LTC128B.U16 R3, desc[UR36][R12.64+0x12] ;  /* 0x000012240c037981 */ /* 0x000164000c1e1520 */
.L_x_302:
[----:B------:R-:W-:Y:S05]  /*92a0*/  BSYNC B1 ;  /* 0x0000000000017941 */ /* 0x000fea0003800000 */
.L_x_301:
[----:B--2--5:R-:W-:Y:S01]  /*92b0*/  IMAD.U32 R11, R3, 0x10000, RZ ;  /* 0x00010000030b7824 */ /* 0x024fe200078e00ff */
[----:B------:R-:W-:Y:S01]  /*92c0*/  IADD3 R160, P3, P4, R160, R4, R161 ;  /* 0x00000004a0a07210 */ /* 0x000fe20007c7e0a1 */
[----:B------:R-:W-:Y:S01]  /*92d0*/  BSSY B1, `(.L_x_303) ;  /* 0x0000009000017945 */ /* 0x000fe20003800000 */
[----:B------:R-:W-:Y:S01]  /*92e0*/  ISETP.GT.AND P5, PT, R0, 0x10, P0 ;  /* 0x000000100000780c */ /* 0x000fe200007a4270 */
[----:B------:R-:W-:Y:S01]  /*92f0*/  FMUL R10, R11, R16 ;  /* 0x000000100b0a7220 */ /* 0x000fe20000400000 */
[----:B------:R-:W-:-:S03]  /*9300*/  IADD3.X R161, R158, R5, R165, P3, P4 ;  /* 0x000000059ea17210 */ /* 0x000fc60001fe84a5 */
[----:B------:R-:W-:-:S05]  /*9310*/  FFMA R10, R31, R2, R10 ;  /* 0x000000021f0a7223 */ /* 0x000fca000000000a */
[----:B------:R-:W-:-:S05]  /*9320*/  F2FP.BF16.F32.PACK_AB R10, RZ, R10 ;  /* 0x0000000aff0a723e */ /* 0x000fca00000010ff */
[----:B------:R2:W-:Y:S01]  /*9330*/  @P2 STG.E.U16 desc[UR36][R160.64+0x12], R10 ;  /* 0x0000120aa0002986 */ /* 0x0005e2000c101524 */
[----:B------:R-:W-:Y:S05]  /*9340*/  @!P5 BRA `(.L_x_304) ;  /* 0x000000000004d947 */ /* 0x000fea0003800000 */
[----:B------:R0:W5:Y:S02]  /*9350*/  LDG.E.LTC128B.U16 R3, desc[UR36][R6.64+0x20] ;  /* 0x0000202406037981 */ /* 0x000164000c1e1520 */
.L_x_304:
[----:B------:R-:W-:Y:S05]  /*9360*/  BSYNC B1 ;  /* 0x0000000000017941 */ /* 0x000fea0003800000 */
.L_x_303:
[----:B-----5:R-:W-:Y:S01]  /*9370*/  IMAD.U32 R5, R3, 0x10000, RZ ;  /* 0x0001000003057824 */ /* 0x020fe200078e00ff */
        /* <DEDUP_REMOVED lines=8> */
.L_x_306:
[----:B------:R-:W-:Y:S05]  /*9400*/  BSYNC B1 ;  /* 0x0000000000017941 */ /* 0x000fea0003800000 */
.L_x_305:
[----:B0----5:R-:W-:Y:S01]  /*9410*/  IMAD.U32 R5, R3, 0x10000, RZ ;  /* 0x0001000003057824 */ /* 0x021fe200078e00ff */
        /* <DEDUP_REMOVED lines=8> */
.L_x_308:
[----:B------:R-:W-:Y:S05]  /*94a0*/  BSYNC B1 ;  /* 0x0000000000017941 */ /* 0x000fea0003800000 */
.L_x_307:
[----:B-----5:R-:W-:Y:S01]  /*94b0*/  IMAD.U32 R5, R3, 0x10000, RZ ;  /* 0x0001000003057824 */ /* 0x020fe200078e00ff */
[----:B------:R-:W-:Y:S01]  /*94c0*/  ISETP.GT.AND P2, PT, R0, 0x11, P1 ;  /* 0x000000110000780c */ /* 0x000fe20000f44270 */
[----:B0-----:R-:W-:Y:S01]  /*94d0*/  @P3 IMAD.MOV.U32 R4, RZ, RZ, R160 ;  /* 0x000000ffff043224 */ /* 0x001fe200078e00a0 */
[----:B------:R-:W-:Y:S01]  /*94e0*/  BSSY B1, `(.L_x_309) ;  /* 0x0000009000017945 */ /* 0x000fe20003800000 */
[----:B------:R-:W-:-:S04]  /*94f0*/  FMUL R5, R5, R16 ;  /* 0x0000001005057220 */ /* 0x000fc80000400000 */
[----:B------:R-:W-:-:S05]  /*9500*/  FFMA R5, R34, R2, R5 ;  /* 0x0000000222057223 */ /* 0x000fca0000000005 */
[----:B------:R-:W-:-:S04]  /*9510*/  F2FP.BF16.F32.PACK_AB R5, RZ, R5 ;  /* 0x00000005ff05723e */ /* 0x000fc800000010ff */
[----:B--2---:R-:W-:Y:S01]  /*9520*/  PRMT R10, R5, 0x7610, R10 ;  /* 0x00007610050a7816 */ /* 0x004fe2000000000a */
[----:B------:R-:W-:-:S05]  /*9530*/  @P3 IMAD.MOV.U32 R5, RZ, RZ, R161 ;  /* 0x000000ffff053224 */ /* 0x000fca00078e00a1 */
[----:B------:R0:W-:Y:S01]  /*9540*/  @P3 STG.E.U16 desc[UR36][R4.64+0x20], R10 ;  /* 0x0000200a04003986 */ /* 0x0001e2000c101524 */
[----:B------:R-:W-:Y:S05]  /*9550*/  @!P2 BRA `(.L_x_310) ;  /* 0x000000000004a947 */ /* 0x000fea0003800000 */
[----:B------:R2:W5:Y:S02]  /*9560*/  LDG.E.LTC128B.U16 R3, desc[UR36][R12.64+0x22] ;  /* 0x000022240c037981 */ /* 0x000564000c1e1520 */
.L_x_310:
[----:B------:R-:W-:Y:S05]  /*9570*/  BSYNC B1 ;  /* 0x0000000000017941 */ /* 0x000fea0003800000 */
.L_x_309:
[----:B0----5:R-:W-:Y:S01]  /*9580*/  IMAD.U32 R5, R3, 0x10000, RZ ;  /* 0x0001000003057824 */ /* 0x021fe200078e00ff */
[----:B------:R-:W-:Y:S01]  /*9590*/  ISETP.GT.AND P3, PT, R0, 0x18, P0 ;  /* 0x000000180000780c */ /* 0x000fe20000764270 */
[----:B------:R-:W-:Y:S02]  /*95a0*/  BSSY B1, `(.L_x_311) ;  /* 0x000000a000017945 */ /* 0x000fe40003800000 */
[----:B------:R-:W-:Y:S01]  /*95b0*/  FMUL R4, R5, R16 ;  /* 0x0000001005047220 */ /* 0x000fe20000400000 */
[----:B------:R-:W-:-:S03]  /*95c0*/  @P2 IMAD.MOV.U32 R5, RZ, RZ, R161 ;  /* 0x000000ffff052224 */ /* 0x000fc600078e00a1 */
[----:B------:R-:W-:-:S05]  /*95d0*/  FFMA R4, R35, R2, R4 ;  /* 0x0000000223047223 */ /* 0x000fca0000000004 */
[----:B------:R-:W-:-:S04]  /*95e0*/  F2FP.BF16.F32.PACK_AB R4, RZ, R4 ;  /* 0x00000004ff04723e */ /* 0x000fc800000010ff */
[----:B------:R-:W-:Y:S01]  /*95f0*/  PRMT R10, R4, 0x7610, R10 ;  /* 0x00007610040a7816 */ /* 0x000fe2000000000a */
[----:B------:R-:W-:-:S05]  /*9600*/  @P2 IMAD.MOV.U32 R4, RZ, RZ, R160 ;  /* 0x000000ffff042224 */ /* 0x000fca00078e00a0 */
[----:B------:R0:W-:Y:S01]  /*9610*/  @P2 STG.E.U16 desc[UR36][R4.64+0x22], R10 ;  /* 0x0000220a04002986 */ /* 0x0001e2000c101524 */
[----:B------:R-:W-:Y:S05]  /*9620*/  @!P3 BRA `(.L_x_312) ;  /* 0x000000000004b947 */ /* 0x000fea0003800000 */
[----:B------:R0:W5:Y:S02]  /*9630*/  LDG.E.LTC128B.U16 R3, desc[UR36][R6.64+0x30] ;  /* 0x0000302406037981 */ /* 0x000164000c1e1520 */
.L_x_312:
[----:B------:R-:W-:Y:S05]  /*9640*/  BSYNC B1 ;  /* 0x0000000000017941 */ /* 0x000fea0003800000 */
.L_x_311:
        /* <DEDUP_REMOVED lines=9> */
.L_x_314:
[----:B------:R-:W-:Y:S05]  /*96e0*/  BSYNC B1 ;  /* 0x0000000000017941 */ /* 0x000fea0003800000 */
.L_x_313:
        /* <DEDUP_REMOVED lines=9> */
.L_x_316:
[----:B------:R-:W-:Y:S05]  /*9780*/  BSYNC B1 ;  /* 0x0000000000017941 */ /* 0x000fea0003800000 */
.L_x_315:
[----:B-----5:R-:W-:Y:S01]  /*9790*/  IMAD.U32 R5, R3, 0x10000, RZ ;  /* 0x0001000003057824 */ /* 0x020fe200078e00ff */
[----:B------:R-:W-:Y:S01]  /*97a0*/  ISETP.GT.AND P2, PT, R0, 0x19, P1 ;  /* 0x000000190000780c */ /* 0x000fe20000f44270 */
[----:B0-----:R-:W-:Y:S01]  /*97b0*/  @P3 IMAD.MOV.U32 R4, RZ, RZ, R160 ;  /* 0x000000ffff043224 */ /* 0x001fe200078e00a0 */
[----:B------:R-:W-:Y:S01]  /*97c0*/  BSSY B1, `(.L_x_317) ;  /* 0x0000009000017945 */ /* 0x000fe20003800000 */
[----:B------:R-:W-:-:S04]  /*97d0*/  FMUL R5, R5, R16 ;  /* 0x0000001005057220 */ /* 0x000fc80000400000 */
[----:B------:R-:W-:-:S05]  /*97e0*/  FFMA R5, R38, R2, R5 ;  /* 0x0000000226057223 */ /* 0x000fca0000000005 */
[----:B------:R-:W-:-:S04]  /*97f0*/  F2FP.BF16.F32.PACK_AB R5, RZ, R5 ;  /* 0x00000005ff05723e */ /* 0x000fc800000010ff */
[----:B------:R-:W-:Y:S01]  /*9800*/  PRMT R10, R5, 0x7610, R10 ;  /* 0x00007610050a7816 */ /* 0x000fe2000000000a */
[----:B------:R-:W-:-:S05]  /*9810*/  @P3 IMAD.MOV.U32 R5, RZ, RZ, R161 ;  /* 0x000000ffff053224 */ /* 0x000fca00078e00a1 */
[----:B------:R0:W-:Y:S01]  /*9820*/  @P3 STG.E.U16 desc[UR36][R4.64+0x30], R10 ;  /* 0x0000300a04003986 */ /* 0x0001e2000c101524 */
[----:B------:R-:W-:Y:S05]  /*9830*/  @!P2 BRA `(.L_x_318) ;  /* 0x000000000004a947 */ /* 0x000fea0003800000 */
[----:B------:R0:W5:Y:S02]  /*9840*/  LDG.E.LTC128B.U16 R3, desc[UR36][R12.64+0x32] ;  /* 0x000032240c037981 */ /* 0x000164000c1e1520 */
.L_x_318:
[----:B------:R-:W-:Y:S05]  /*9850*/  BSYNC B1 ;  /* 0x0000000000017941 */ /* 0x000fea0003800000 */
.L_x_317:
        /* <DEDUP_REMOVED lines=12> */
.L_x_320:
[----:B------:R-:W-:Y:S05]  /*9920*/  BSYNC B1 ;  /* 0x0000000000017941 */ /* 0x000fea0003800000 */
.L_x_319:
        /* <DEDUP_REMOVED lines=9> */
.L_x_322:
[----:B------:R-:W-:Y:S05]  /*99c0*/  BSYNC B1 ;  /* 0x0000000000017941 */ /* 0x000fea0003800000 */
.L_x_321:
        /* <DEDUP_REMOVED lines=9> */
.L_x_324:
[----:B------:R-:W-:Y:S05]  /*9a60*/  BSYNC B1 ;  /* 0x0000000000017941 */ /* 0x000fea0003800000 */
.L_x_323:
        /* <DEDUP_REMOVED lines=12> */
.L_x_326:
[----:B------:R-:W-:Y:S05]  /*9b30*/  BSYNC B1 ;  /* 0x0000000000017941 */ /* 0x000fea0003800000 */
.L_x_325:
        /* <DEDUP_REMOVED lines=12> */
.L_x_328:
[----:B------:R-:W-:Y:S05]  /*9c00*/  BSYNC B1 ;  /* 0x0000000000017941 */ /* 0x000fea0003800000 */
.L_x_327:
        /* <DEDUP_REMOVED lines=9> */
.L_x_330:
[----:B------:R-:W-:Y:S05]  /*9ca0*/  BSYNC B1 ;  /* 0x0000000000017941 */ /* 0x000fea0003800000 */
.L_x_329:
        /* <DEDUP_REMOVED lines=9> */
.L_x_332:
[----:B------:R-:W-:Y:S05]  /*9d40*/  BSYNC B1 ;  /* 0x0000000000017941 */ /* 0x000fea0003800000 */
.L_x_331:
        /* <DEDUP_REMOVED lines=12> */
.L_x_334:
[----:B------:R-:W-:Y:S05]  /*9e10*/  BSYNC B1 ;  /* 0x0000000000017941 */ /* 0x000fea0003800000 */
.L_x_333:
        /* <DEDUP_REMOVED lines=12> */
.L_x_336:
[----:B------:R-:W-:Y:S05]  /*9ee0*/  BSYNC B1 ;  /* 0x0000000000017941 */ /* 0x000fea0003800000 */
.L_x_335:
        /* <DEDUP_REMOVED lines=9> */
.L_x_338:
[----:B------:R-:W-:Y:S05]  /*9f80*/  BSYNC B1 ;  /* 0x0000000000017941 */ /* 0x000fea0003800000 */
.L_x_337:
        /* <DEDUP_REMOVED lines=9> */
.L_x_340:
[----:B------:R-:W-:Y:S05]  /*a020*/  BSYNC B1 ;  /* 0x0000000000017941 */ /* 0x000fea0003800000 */
.L_x_339:
        /* <DEDUP_REMOVED lines=12> */
.L_x_342:
[----:B------:R-:W-:Y:S05]  /*a0f0*/  BSYNC B1 ;  /* 0x0000000000017941 */ /* 0x000fea0003800000 */
.L_x_341:
        /* <DEDUP_REMOVED lines=12> */
.L_x_344:
[----:B------:R-:W-:Y:S05]  /*a1c0*/  BSYNC B1 ;  /* 0x0000000000017941 */ /* 0x000fea0003800000 */
.L_x_343:
        /* <DEDUP_REMOVED lines=9> */
.L_x_346:
[----:B------:R-:W-:Y:S05]  /*a260*/  BSYNC B1 ;  /* 0x0000000000017941 */ /* 0x000fea0003800000 */
.L_x_345:
        /* <DEDUP_REMOVED lines=9> */
.L_x_348:
[----:B------:R-:W-:Y:S05]  /*a300*/  BSYNC B1 ;  /* 0x0000000000017941 */ /* 0x000fea0003800000 */
.L_x_347:
        /* <DEDUP_REMOVED lines=12> */
.L_x_350:
[----:B------:R-:W-:Y:S05]  /*a3d0*/  BSYNC B1 ;  /* 0x0000000000017941 */ /* 0x000fea0003800000 */
.L_x_349:
        /* <DEDUP_REMOVED lines=12> */
.L_x_352:
[----:B------:R-:W-:Y:S05]  /*a4a0*/  BSYNC B1 ;  /* 0x0000000000017941 */ /* 0x000fea0003800000 */
.L_x_351:
        /* <DEDUP_REMOVED lines=9> */
.L_x_354:
[----:B------:R-:W-:Y:S05]  /*a540*/  BSYNC B1 ;  /* 0x0000000000017941 */ /* 0x000fea0003800000 */
.L_x_353:
        /* <DEDUP_REMOVED lines=9> */
.L_x_356:
[----:B------:R-:W-:Y:S05]  /*a5e0*/  BSYNC B1 ;  /* 0x0000000000017941 */ /* 0x000fea0003800000 */
.L_x_355:
        /* <DEDUP_REMOVED lines=12> */
.L_x_358:
[----:B------:R-:W-:Y:S05]  /*a6b0*/  BSYNC B1 ;  /* 0x0000000000017941 */ /* 0x000fea0003800000 */
.L_x_357:
        /* <DEDUP_REMOVED lines=12> */
.L_x_360:
[----:B------:R-:W-:Y:S05]  /*a780*/  BSYNC B1 ;  /* 0x0000000000017941 */ /* 0x000fea0003800000 */
.L_x_359:
        /* <DEDUP_REMOVED lines=9> */
.L_x_362:
[----:B------:R-:W-:Y:S05]  /*a820*/  BSYNC B1 ;  /* 0x0000000000017941 */ /* 0x000fea0003800000 */
.L_x_361:
        /* <DEDUP_REMOVED lines=9> */
.L_x_364:
[----:B------:R-:W-:Y:S05]  /*a8c0*/  BSYNC B1 ;  /* 0x0000000000017941 */ /* 0x000fea0003800000 */
.L_x_363:
        /* <DEDUP_REMOVED lines=12> */
.L_x_366:
[----:B------:R-:W-:Y:S05]  /*a990*/  BSYNC B1 ;  /* 0x0000000000017941 */ /* 0x000fea0003800000 */
.L_x_365:
        /* <DEDUP_REMOVED lines=12> */
.L_x_368:
[----:B------:R-:W-:Y:S05]  /*aa60*/  BSYNC B1 ;  /* 0x0000000000017941 */ /* 0x000fea0003800000 */
.L_x_367:
        /* <DEDUP_REMOVED lines=9> */
.L_x_370:
[----:B------:R-:W-:Y:S05]  /*ab00*/  BSYNC B1 ;  /* 0x0000000000017941 */ /* 0x000fea0003800000 */
.L_x_369:
        /* <DEDUP_REMOVED lines=9> */
.L_x_372:
[----:B------:R-:W-:Y:S05]  /*aba0*/  BSYNC B1 ;  /* 0x0000000000017941 */ /* 0x000fea0003800000 */
.L_x_371:
        /* <DEDUP_REMOVED lines=12> */
.L_x_374:
[----:B------:R-:W-:Y:S05]  /*ac70*/  BSYNC B1 ;  /* 0x0000000000017941 */ /* 0x000fea0003800000 */
.L_x_373:
        /* <DEDUP_REMOVED lines=12> */
.L_x_376:
[----:B------:R-:W-:Y:S05]  /*ad40*/  BSYNC B1 ;  /* 0x0000000000017941 */ /* 0x000fea0003800000 */
.L_x_375:
        /* <DEDUP_REMOVED lines=9> */
.L_x_378:
[----:B------:R-:W-:Y:S05]  /*ade0*/  BSYNC B1 ;  /* 0x0000000000017941 */ /* 0x000fea0003800000 */
.L_x_377:
        /* <DEDUP_REMOVED lines=9> */
.L_x_380:
[----:B------:R-:W-:Y:S05]  /*ae80*/  BSYNC B1 ;  /* 0x0000000000017941 */ /* 0x000fea0003800000 */
.L_x_379:
        /* <DEDUP_REMOVED lines=12> */
.L_x_382:
[----:B------:R-:W-:Y:S05]  /*af50*/  BSYNC B1 ;  /* 0x0000000000017941 */ /* 0x000fea0003800000 */
.L_x_381:
        /* <DEDUP_REMOVED lines=12> */
.L_x_384:
[----:B------:R-:W-:Y:S05]  /*b020*/  BSYNC B1 ;  /* 0x0000000000017941 */ /* 0x000fea0003800000 */
.L_x_383:
        /* <DEDUP_REMOVED lines=9> */
.L_x_386:
[----:B------:R-:W-:Y:S05]  /*b0c0*/  BSYNC B1 ;  /* 0x0000000000017941 */ /* 0x000fea0003800000 */
.L_x_385:
        /* <DEDUP_REMOVED lines=9> */
.L_x_388:
[----:B------:R-:W-:Y:S05]  /*b160*/  BSYNC B1 ;  /* 0x0000000000017941 */ /* 0x000fea0003800000 */
.L_x_387:
        /* <DEDUP_REMOVED lines=12> */
.L_x_390:
[----:B------:R-:W-:Y:S05]  /*b230*/  BSYNC B1 ;  /* 0x0000000000017941 */ /* 0x000fea0003800000 */
.L_x_389:
        /* <DEDUP_REMOVED lines=12> */
.L_x_392:
[----:B------:R-:W-:Y:S05]  /*b300*/  BSYNC B1 ;  /* 0x0000000000017941 */ /* 0x000fea0003800000 */
.L_x_391:
        /* <DEDUP_REMOVED lines=9> */
.L_x_394:
[----:B------:R-:W-:Y:S05]  /*b3a0*/  BSYNC B1 ;  /* 0x0000000000017941 */ /* 0x000fea0003800000 */
.L_x_393:
        /* <DEDUP_REMOVED lines=9> */
.L_x_396:
[----:B------:R-:W-:Y:S05]  /*b440*/  BSYNC B1 ;  /* 0x0000000000017941 */ /* 0x000fea0003800000 */
.L_x_395:
        /* <DEDUP_REMOVED lines=12> */
.L_x_398:
[----:B------:R-:W-:Y:S05]  /*b510*/  BSYNC B1 ;  /* 0x0000000000017941 */ /* 0x000fea0003800000 */
.L_x_397:
        /* <DEDUP_REMOVED lines=12> */
.L_x_400:
[----:B------:R-:W-:Y:S05]  /*b5e0*/  BSYNC B1 ;  /* 0x0000000000017941 */ /* 0x000fea0003800000 */
.L_x_399:
        /* <DEDUP_REMOVED lines=9> */
.L_x_402:
[----:B------:R-:W-:Y:S05]  /*b680*/  BSYNC B1 ;  /* 0x0000000000017941 */ /* 0x000fea0003800000 */
.L_x_401:
        /* <DEDUP_REMOVED lines=9> */
.L_x_404:
[----:B------:R-:W-:Y:S05]  /*b720*/  BSYNC B1 ;  /* 0x0000000000017941 */ /* 0x000fea0003800000 */
.L_x_403:
        /* <DEDUP_REMOVED lines=12> */
.L_x_406:
[----:B------:R-:W-:Y:S05]  /*b7f0*/  BSYNC B1 ;  /* 0x0000000000017941 */ /* 0x000fea0003800000 */
.L_x_405:
        /* <DEDUP_REMOVED lines=12> */
.L_x_408:
[----:B------:R-:W-:Y:S05]  /*b8c0*/  BSYNC B1 ;  /* 0x0000000000017941 */ /* 0x000fea0003800000 */
.L_x_407:
        /* <DEDUP_REMOVED lines=9> */
.L_x_410:
[----:B------:R-:W-:Y:S05]  /*b960*/  BSYNC B1 ;  /* 0x0000000000017941 */ /* 0x000fea0003800000 */
.L_x_409:
        /* <DEDUP_REMOVED lines=9> */
.L_x_412:
[----:B------:R-:W-:Y:S05]  /*ba00*/  BSYNC B1 ;  /* 0x0000000000017941 */ /* 0x000fea0003800000 */
.L_x_411:
        /* <DEDUP_REMOVED lines=12> */
.L_x_414:
[----:B------:R-:W-:Y:S05]  /*bad0*/  BSYNC B1 ;  /* 0x0000000000017941 */ /* 0x000fea0003800000 */
.L_x_413:
        /* <DEDUP_REMOVED lines=12> */
.L_x_416:
[----:B------:R-:W-:Y:S05]  /*bba0*/  BSYNC B1 ;  /* 0x0000000000017941 */ /* 0x000fea0003800000 */
.L_x_415:
        /* <DEDUP_REMOVED lines=9> */
.L_x_418:
[----:B------:R-:W-:Y:S05]  /*bc40*/  BSYNC B1 ;  /* 0x0000000000017941 */ /* 0x000fea0003800000 */
.L_x_417:
        /* <DEDUP_REMOVED lines=9> */
.L_x_420:
[----:B------:R-:W-:Y:S05]  /*bce0*/  BSYNC B1 ;  /* 0x0000000000017941 */ /* 0x000fea0003800000 */
.L_x_419:
        /* <DEDUP_REMOVED lines=12> */
.L_x_422:
[----:B------:R-:W-:Y:S05]  /*bdb0*/  BSYNC B1 ;  /* 0x0000000000017941 */ /* 0x000fea0003800000 */
.L_x_421:
        /* <DEDUP_REMOVED lines=12> */
.L_x_424:
[----:B------:R-:W-:Y:S05]  /*be80*/  BSYNC B1 ;  /* 0x0000000000017941 */ /* 0x000fea0003800000 */
.L_x_423:
        /* <DEDUP_REMOVED lines=9> */
.L_x_426:
[----:B------:R-:W-:Y:S05]  /*bf20*/  BSYNC B1 ;  /* 0x0000000000017941 */ /* 0x000fea0003800000 */
.L_x_425:
        /* <DEDUP_REMOVED lines=9> */
.L_x_428:
[----:B------:R-:W-:Y:S05]  /*bfc0*/  BSYNC B1 ;  /* 0x0000000000017941 */ /* 0x000fea0003800000 */
.L_x_427:
        /* <DEDUP_REMOVED lines=12> */
.L_x_430:
[----:B------:R-:W-:Y:S05]  /*c090*/  BSYNC B1 ;  /* 0x0000000000017941 */ /* 0x000fea0003800000 */
.L_x_429:
        /* <DEDUP_REMOVED lines=12> */
.L_x_432:
[----:B------:R-:W-:Y:S05]  /*c160*/  BSYNC B1 ;  /* 0x0000000000017941 */ /* 0x000fea0003800000 */
.L_x_431:
        /* <DEDUP_REMOVED lines=9> */
.L_x_434:
[----:B------:R-:W-:Y:S05]  /*c200*/  BSYNC B1 ;  /* 0x0000000000017941 */ /* 0x000fea0003800000 */
.L_x_433:
        /* <DEDUP_REMOVED lines=9> */
.L_x_436:
[----:B------:R-:W-:Y:S05]  /*c2a0*/  BSYNC B1 ;  /* 0x0000000000017941 */ /* 0x000fea0003800000 */
.L_x_435:
        /* <DEDUP_REMOVED lines=12> */
.L_x_438:
[----:B------:R-:W-:Y:S05]  /*c370*/  BSYNC B1 ;  /* 0x0000000000017941 */ /* 0x000fea0003800000 */
.L_x_437:
        /* <DEDUP_REMOVED lines=12> */
.L_x_440:
[----:B------:R-:W-:Y:S05]  /*c440*/  BSYNC B1 ;  /* 0x0000000000017941 */ /* 0x000fea0003800000 */
.L_x_439:
        /* <DEDUP_REMOVED lines=9> */
.L_x_442:
[----:B------:R-:W-:Y:S05]  /*c4e0*/  BSYNC B1 ;  /* 0x0000000000017941 */ /* 0x000fea0003800000 */
.L_x_441:
        /* <DEDUP_REMOVED lines=9> */
.L_x_444:
[----:B------:R-:W-:Y:S05]  /*c580*/  BSYNC B1 ;  /* 0x0000000000017941 */ /* 0x000fea0003800000 */
.L_x_443:
        /* <DEDUP_REMOVED lines=12> */
.L_x_446:
[----:B------:R-:W-:Y:S05]  /*c650*/  BSYNC B1 ;  /* 0x0000000000017941 */ /* 0x000fea0003800000 */
.L_x_445:
        /* <DEDUP_REMOVED lines=12> */
.L_x_448:
[----:B------:R-:W-:Y:S05]  /*c720*/  BSYNC B1 ;  /* 0x0000000000017941 */ /* 0x000fea0003800000 */
.L_x_447:
        /* <DEDUP_REMOVED lines=9> */
.L_x_450:
[----:B------:R-:W-:Y:S05]  /*c7c0*/  BSYNC B1 ;  /* 0x0000000000017941 */ /* 0x000fea0003800000 */
.L_x_449:
        /* <DEDUP_REMOVED lines=9> */
.L_x_452:
[----:B------:R-:W-:Y:S05]  /*c860*/  BSYNC B1 ;  /* 0x0000000000017941 */ /* 0x000fea0003800000 */
.L_x_451:
        /* <DEDUP_REMOVED lines=12> */
.L_x_454:
[----:B------:R-:W-:Y:S05]  /*c930*/  BSYNC B1 ;  /* 0x0000000000017941 */ /* 0x000fea0003800000 */
.L_x_453:
        /* <DEDUP_REMOVED lines=12> */
.L_x_456:
[----:B------:R-:W-:Y:S05]  /*ca00*/  BSYNC B1 ;  /* 0x0000000000017941 */ /* 0x000fea0003800000 */
.L_x_455:
        /* <DEDUP_REMOVED lines=9> */
.L_x_458:
[----:B------:R-:W-:Y:S05]  /*caa0*/  BSYNC B1 ;  /* 0x0000000000017941 */ /* 0x000fea0003800000 */
.L_x_457:
        /* <DEDUP_REMOVED lines=9> */
.L_x_460:
[----:B------:R-:W-:Y:S05]  /*cb40*/  BSYNC B1 ;  /* 0x0000000000017941 */ /* 0x000fea0003800000 */
.L_x_459:
        /* <DEDUP_REMOVED lines=12> */
.L_x_462:
[----:B------:R-:W-:Y:S05]  /*cc10*/  BSYNC B1 ;  /* 0x0000000000017941 */ /* 0x000fea0003800000 */
.L_x_461:
        /* <DEDUP_REMOVED lines=12> */
.L_x_464:
[----:B------:R-:W-:Y:S05]  /*cce0*/  BSYNC B1 ;  /* 0x0000000000017941 */ /* 0x000fea0003800000 */
.L_x_463:
        /* <DEDUP_REMOVED lines=9> */
.L_x_466:
[----:B------:R-:W-:Y:S05]  /*cd80*/  BSYNC B1 ;  /* 0x0000000000017941 */ /* 0x000fea0003800000 */
.L_x_465:
        /* <DEDUP_REMOVED lines=9> */
.L_x_468:
[----:B------:R-:W-:Y:S05]  /*ce20*/  BSYNC B1 ;  /* 0x0000000000017941 */ /* 0x000fea0003800000 */
.L_x_467:
        /* <DEDUP_REMOVED lines=12> */
.L_x_470:
[----:B------:R-:W-:Y:S05]  /*cef0*/  BSYNC B1 ;  /* 0x0000000000017941 */ /* 0x000fea0003800000 */
.L_x_469:
        /* <DEDUP_REMOVED lines=12> */
.L_x_472:
[----:B------:R-:W-:Y:S05]  /*cfc0*/  BSYNC B1 ;  /* 0x0000000000017941 */ /* 0x000fea0003800000 */
.L_x_471:
        /* <DEDUP_REMOVED lines=9> */
.L_x_474:
[----:B------:R-:W-:Y:S05]  /*d060*/  BSYNC B1 ;  /* 0x0000000000017941 */ /* 0x000fea0003800000 */
.L_x_473:
        /* <DEDUP_REMOVED lines=9> */
.L_x_476:
[----:B------:R-:W-:Y:S05]  /*d100*/  BSYNC B1 ;  /* 0x0000000000017941 */ /* 0x000fea0003800000 */
.L_x_475:
        /* <DEDUP_REMOVED lines=12> */
.L_x_478:
[----:B------:R-:W-:Y:S05]  /*d1d0*/  BSYNC B1 ;  /* 0x0000000000017941 */ /* 0x000fea0003800000 */
.L_x_477:
        /* <DEDUP_REMOVED lines=12> */
.L_x_480:
[----:B------:R-:W-:Y:S05]  /*d2a0*/  BSYNC B1 ;  /* 0x0000000000017941 */ /* 0x000fea0003800000 */
.L_x_479:
        /* <DEDUP_REMOVED lines=9> */
.L_x_482:
[----:B------:R-:W-:Y:S05]  /*d340*/  BSYNC B1 ;  /* 0x0000000000017941 */ /* 0x000fea0003800000 */
.L_x_481:
        /* <DEDUP_REMOVED lines=9> */
.L_x_484:
[----:B------:R-:W-:Y:S05]  /*d3e0*/  BSYNC B1 ;  /* 0x0000000000017941 */ /* 0x000fea0003800000 */
.L_x_483:
        /* <DEDUP_REMOVED lines=12> */
.L_x_486:
[----:B------:R-:W-:Y:S05]  /*d4b0*/  BSYNC B1 ;  /* 0x0000000000017941 */ /* 0x000fea0003800000 */
.L_x_485:
        /* <DEDUP_REMOVED lines=12> */
.L_x_488:
[----:B------:R-:W-:Y:S05]  /*d580*/  BSYNC B1 ;  /* 0x0000000000017941 */ /* 0x000fea0003800000 */
.L_x_487:
        /* <DEDUP_REMOVED lines=9> */
.L_x_490:
[----:B------:R-:W-:Y:S05]  /*d620*/  BSYNC B1 ;  /* 0x0000000000017941 */ /* 0x000fea0003800000 */
.L_x_489:
        /* <DEDUP_REMOVED lines=9> */
.L_x_492:
[----:B------:R-:W-:Y:S05]  /*d6c0*/  BSYNC B1 ;  /* 0x0000000000017941 */ /* 0x000fea0003800000 */
.L_x_491:
        /* <DEDUP_REMOVED lines=12> */
.L_x_494:
[----:B------:R-:W-:Y:S05]  /*d790*/  BSYNC B1 ;  /* 0x0000000000017941 */ /* 0x000fea0003800000 */
.L_x_493:
        /* <DEDUP_REMOVED lines=12> */
.L_x_496:
[----:B------:R-:W-:Y:S05]  /*d860*/  BSYNC B1 ;  /* 0x0000000000017941 */ /* 0x000fea0003800000 */
.L_x_495:
        /* <DEDUP_REMOVED lines=9> */
.L_x_498:
[----:B------:R-:W-:Y:S05]  /*d900*/  BSYNC B1 ;  /* 0x0000000000017941 */ /* 0x000fea0003800000 */
.L_x_497:
        /* <DEDUP_REMOVED lines=9> */
.L_x_500:
[----:B------:R-:W-:Y:S05]  /*d9a0*/  BSYNC B1 ;  /* 0x0000000000017941 */ /* 0x000fea0003800000 */
.L_x_499:
        /* <DEDUP_REMOVED lines=12> */
.L_x_502:
[----:B------:R-:W-:Y:S05]  /*da70*/  BSYNC B1 ;  /* 0x0000000000017941 */ /* 0x000fea0003800000 */
.L_x_501:
        /* <DEDUP_REMOVED lines=12> */
.L_x_504:
[----:B------:R-:W-:Y:S05]  /*db40*/  BSYNC B1 ;  /* 0x0000000000017941 */ /* 0x000fea0003800000 */
.L_x_503:
        /* <DEDUP_REMOVED lines=9> */
.L_x_506:
[----:B------:R-:W-:Y:S05]  /*dbe0*/  BSYNC B1 ;  /* 0x0000000000017941 */ /* 0x000fea0003800000 */
.L_x_505:
        /* <DEDUP_REMOVED lines=9> */
.L_x_508:
[----:B------:R-:W-:Y:S05]  /*dc80*/  BSYNC B1 ;  /* 0x0000000000017941 */ /* 0x000fea0003800000 */
.L_x_507:
        /* <DEDUP_REMOVED lines=12> */
.L_x_510:
[----:B------:R-:W-:Y:S05]  /*dd50*/  BSYNC B1 ;  /* 0x0000000000017941 */ /* 0x000fea0003800000 */
.L_x_509:
        /* <DEDUP_REMOVED lines=12> */
.L_x_512:
[----:B------:R-:W-:Y:S05]  /*de20*/  BSYNC B1 ;  /* 0x0000000000017941 */ /* 0x000fea0003800000 */
.L_x_511:
        /* <DEDUP_REMOVED lines=9> */
.L_x_514:
[----:B------:R-:W-:Y:S05]  /*dec0*/  BSYNC B1 ;  /* 0x0000000000017941 */ /* 0x000fea0003800000 */
.L_x_513:
        /* <DEDUP_REMOVED lines=9> */
.L_x_516:
[----:B------:R-:W-:Y:S05]  /*df60*/  BSYNC B1 ;  /* 0x0000000000017941 */ /* 0x000fea0003800000 */
.L_x_515:
        /* <DEDUP_REMOVED lines=12> */
.L_x_518:
[----:B------:R-:W-:Y:S05]  /*e030*/  BSYNC B1 ;  /* 0x0000000000017941 */ /* 0x000fea0003800000 */
.L_x_517:
        /* <DEDUP_REMOVED lines=12> */
.L_x_520:
[----:B------:R-:W-:Y:S05]  /*e100*/  BSYNC B1 ;  /* 0x0000000000017941 */ /* 0x000fea0003800000 */
.L_x_519:
        /* <DEDUP_REMOVED lines=9> */
.L_x_522:
[----:B------:R-:W-:Y:S05]  /*e1a0*/  BSYNC B1 ;  /* 0x0000000000017941 */ /* 0x000fea0003800000 */
.L_x_521:
        /* <DEDUP_REMOVED lines=9> */
.L_x_524:
[----:B------:R-:W-:Y:S05]  /*e240*/  BSYNC B1 ;  /* 0x0000000000017941 */ /* 0x000fea0003800000 */
.L_x_523:
        /* <DEDUP_REMOVED lines=12> */
.L_x_526:
[----:B------:R-:W-:Y:S05]  /*e310*/  BSYNC B1 ;  /* 0x0000000000017941 */ /* 0x000fea0003800000 */
.L_x_525:
        /* <DEDUP_REMOVED lines=12> */
.L_x_528:
[----:B------:R-:W-:Y:S05]  /*e3e0*/  BSYNC B1 ;  /* 0x0000000000017941 */ /* 0x000fea0003800000 */
.L_x_527:
        /* <DEDUP_REMOVED lines=9> */
.L_x_530:
[----:B------:R-:W-:Y:S05]  /*e480*/  BSYNC B1 ;  /* 0x0000000000017941 */ /* 0x000fea0003800000 */
.L_x_529:
        /* <DEDUP_REMOVED lines=9> */
.L_x_532:
[----:B------:R-:W-:Y:S05]  /*e520*/  BSYNC B1 ;  /* 0x0000000000017941 */ /* 0x000fea0003800000 */
.L_x_531:
        /* <DEDUP_REMOVED lines=12> */
.L_x_534:
[----:B------:R-:W-:Y:S05]  /*e5f0*/  BSYNC B1 ;  /* 0x0000000000017941 */ /* 0x000fea0003800000 */
.L_x_533:
        /* <DEDUP_REMOVED lines=12> */
.L_x_536:
[----:B------:R-:W-:Y:S05]  /*e6c0*/  BSYNC B1 ;  /* 0x0000000000017941 */ /* 0x000fea0003800000 */
.L_x_535:
        /* <DEDUP_REMOVED lines=9> */
.L_x_538:
[----:B------:R-:W-:Y:S05]  /*e760*/  BSYNC B1 ;  /* 0x0000000000017941 */ /* 0x000fea0003800000 */
.L_x_537:
        /* <DEDUP_REMOVED lines=9> */
.L_x_540:
[----:B------:R-:W-:Y:S05]  /*e800*/  BSYNC B1 ;  /* 0x0000000000017941 */ /* 0x000fea0003800000 */
.L_x_539:
[----:B-----5:R-:W-:Y:S01]  /*e810*/  IMAD.U32 R5, R3, 0x10000, RZ ;  /* 0x0001000003057824 */ /* 0x020fe200078e00ff */
[----:B------:R-:W-:Y:S01]  /*e820*/  ISETP.GT.AND P1, PT, R0, 0xf9, P1 ;  /* 0x000000f90000780c */ /* 0x000fe20000f24270 */
[----:B0-----:R-:W-:Y:S01]  /*e830*/  @P2 IMAD.MOV.U32 R4, RZ, RZ, R160 ;  /* 0x000000ffff042224 */ /* 0x001fe200078e00a0 */
[----:B------:R-:W-:Y:S01]  /*e840*/  BSSY B1, `(.L_x_541) ;  /* 0x0000009000017945 */ /* 0x000fe20003800000 */
[----:B------:R-:W-:-:S04]  /*e850*/  FMUL R5, R5, R16 ;  /* 0x0000001005057220 */ /* 0x000fc80000400000 */
[----:B------:R-:W-:-:S05]  /*e860*/  FFMA R5, R150, R2, R5 ;  /* 0x0000000296057223 */ /* 0x000fca0000000005 */
[----:B------:R-:W-:-:S04]  /*e870*/  F2FP.BF16.F32.PACK_AB R5, RZ, R5 ;  /* 0x00000005ff05723e */ /* 0x000fc800000010ff */
[----:B-1--4-:R-:W-:Y:S01]  /*e880*/  PRMT R6, R5, 0x7610, R6 ;  /* 0x0000761005067816 */ /* 0x012fe20000000006 */
[----:B------:R-:W-:-:S05]  /*e890*/  @P2 IMAD.MOV.U32 R5, RZ, RZ, R161 ;  /* 0x000000ffff052224 */ /* 0x000fca00078e00a1 */
[----:B------:R0:W-:Y:S01]  /*e8a0*/  @P2 STG.E.U16 desc[UR36][R4.64+0x1f0], R6 ;  /* 0x0001f00604002986 */ /* 0x0001e2000c101524 */
[----:B------:R-:W-:Y:S05]  /*e8b0*/  @!P1 BRA `(.L_x_542) ;  /* 0x0000000000049947 */ /* 0x000fea0003800000 */
[----:B------:R1:W5:Y:S02]  /*e8c0*/  LDG.E.LTC128B.U16 R3, desc[UR36][R12.64+0x1f2] ;  /* 0x0001f2240c037981 */ /* 0x000364000c1e1520 */
.L_x_542:
[----:B------:R-:W-:Y:S05]  /*e8d0*/  BSYNC B1 ;  /* 0x0000000000017941 */ /* 0x000fea0003800000 */
.L_x_541:
[----:B------:R-:W-:Y:S05]  /*e8e0*/  @!P1 BRA `(.L_x_543) ;  /* 0x0000004c00b09947 */ /* 0x000fea0003800000 */
[----:B-----5:R-:W-:-:S04]  /*e8f0*/  IMAD.U32 R3, R3, 0x10000, RZ ;  /* 0x0001000003037824 */ /* 0x020fc800078e00ff */
[----:B------:R-:W-:-:S04]  /*e900*/  FMUL R0, R3, R16 ;  /* 0x0000001003007220 */ /* 0x000fc80000400000 */
[----:B------:R-:W-:-:S05]  /*e910*/  FFMA R0, R151, R2, R0 ;  /* 0x0000000297007223 */ /* 0x000fca0000000000 */
[----:B------:R-:W-:-:S05]  /*e920*/  F2FP.BF16.F32.PACK_AB R0, RZ, R0 ;  /* 0x00000000ff00723e */ /* 0x000fca00000010ff */
[----:B------:R4:W-:Y:S01]  /*e930*/  STG.E.U16 desc[UR36][R160.64+0x1f2], R0 ;  /* 0x0001f200a0007986 */ /* 0x0009e2000c101524 */
[----:B------:R-:W-:Y:S05]  /*e940*/  BRA `(.L_x_543) ;  /* 0x0000004c00987947 */ /* 0x000fea0003800000 */
.L_x_36:
[----:B------:R-:W2:Y:S01]  /*e950*/  LDL.LU R3, [R1] ;  /* 0x0000000001037983 */ /* 0x000ea20000300800 */
[----:B------:R-:W-:-:S03]  /*e960*/  ULDC.64 UR4, c[0x0][0x5c0] ;  /* 0x0001700000047ab9 */ /* 0x000fc60000000a00 */
[----:B------:R-:W3:Y:S04]  /*e970*/  LDL.LU R9, [R1+0x60] ;  /* 0x0000600001097983 */ /* 0x000ee80000300800 */
[----:B------:R-:W4:Y:S04]  /*e980*/  LDL.LU R11, [R1+0x8c] ;  /* 0x00008c00010b7983 */ /* 0x000f280000300800 */
[----:B------:R-:W5:Y:S04]  /*e990*/  LDL.LU R12, [R1+0x90] ;  /* 0x00009000010c7983 */ /* 0x000f680000300800 */
        /* <DEDUP_REMOVED lines=74> */
[----:B------:R-:W5:Y:S01]  /*ee40*/  LDL.LU R161, [R1+0x1cc] ;  /* 0x0001cc0001a17983 */ /* 0x000f620000300800 */
[----:B--2---:R-:W-:-:S03]  /*ee50*/  FMUL R3, R3, R2 ;  /* 0x0000000203037220 */ /* 0x004fc60000400000 */
[----:B------:R-:W2:Y:S01]  /*ee60*/  LDL.LU R160, [R1+0x1d0] ;  /* 0x0001d00001a07983 */ /* 0x000ea20000300800 */
[----:B------:R-:W-:-:S03]  /*ee70*/  LEA R4, P0, R6, UR4, 0x1 ;  /* 0x0000000406047c11 */ /* 0x000fc6000f8008ff */
[----:B------:R-:W2:Y:S04]  /*ee80*/  LDL.LU R159, [R1+0x1d4] ;  /* 0x0001d400019f7983 */ /* 0x000ea80000300800 */
[----:B------:R-:W2:Y:S04]  /*ee90*/  LDL.LU R158, [R1+0x1d8] ;  /* 0x0001d800019e7983 */ /* 0x000ea80000300800 */
[----:B------:R-:W2:Y:S04]  /*eea0*/  LDL.LU R157, [R1+0x1dc] ;  /* 0x0001dc00019d7983 */ /* 0x000ea80000300800 */
[----:B------:R-:W2:Y:S01]  /*eeb0*/  LDL.LU R156, [R1+0x1e0] ;  /* 0x0001e000019c7983 */ /* 0x000ea20000300800 */
[----:B------:R-:W-:-:S03]  /*eec0*/  LEA.HI.X R5, R6, UR5, R10, 0x1, P0 ;  /* 0x0000000506057c11 */ /* 0x000fc600080f0c0a */
[----:B------:R-:W2:Y:S01]  /*eed0*/  LDL.LU R155, [R1+0x1e4] ;  /* 0x0001e400019b7983 */ /* 0x000ea20000300800 */
[----:B------:R-:W-:-:S03]  /*eee0*/  F2FP.BF16.F32.PACK_AB R3, RZ, R3 ;  /* 0x00000003ff03723e */ /* 0x000fc600000010ff */
[----:B------:R-:W2:Y:S04]  /*eef0*/  LDL.LU R154, [R1+0x1e8] ;  /* 0x0001e800019a7983 */ /* 0x000ea80000300800 */
[----:B------:R-:W2:Y:S04]  /*ef00*/  LDL.LU R23, [R1+0x1ec] ;  /* 0x0001ec0001177983 */ /* 0x000ea80000300800 */
[----:B------:R-:W2:Y:S04]  /*ef10*/  LDL.LU R22, [R1+0x1f0] ;  /* 0x0001f00001167983 */ /* 0x000ea80000300800 */
[----:B------:R-:W2:Y:S04]  /*ef20*/  LDL.LU R21, [R1+0x1f4] ;  /* 0x0001f40001157983 */ /* 0x000ea80000300800 */
[----:B------:R-:W2:Y:S04]  /*ef30*/  LDL.LU R20, [R1+0x1f8] ;  /* 0x0001f80001147983 */ /* 0x000ea80000300800 */
[----:B------:R-:W2:Y:S04]  /*ef40*/  LDL.LU R19, [R1+0x1fc] ;  /* 0x0001fc0001137983 */ /* 0x000ea80000300800 */
[----:B------:R-:W3:Y:S04]  /*ef50*/  LDL.LU R7, [R1+0x8] ;  /* 0x0000080001077983 */ /* 0x000ee80000300800 */
[----:B------:R-:W4:Y:S04]  /*ef60*/  LDL.LU R6, [R1+0xc] ;  /* 0x00000c0001067983 */ /* 0x000f280000300800 */
[----:B------:R0:W-:Y:S04]  /*ef70*/  @P1 STG.E.U16 desc[UR36][R4.64], R3 ;  /* 0x0000000304001986 */ /* 0x0001e8000c101524 */
[----:B0-----:R-:W5:Y:S01]  /*ef80*/  LDL.LU R3, [R1+0x4] ;  /* 0x0000040001037983 */ /* 0x001f620000300800 */
[----:B------:R-:W-:Y:S01]  /*ef90*/  ISETP.GT.AND P0, PT, R0, 0x1, P3 ;  /* 0x000000010000780c */ /* 0x000fe20001f04270 */
[----:B------:R-:W-:Y:S01]  /*efa0*/  USHF.L.U32 UR5, UR8, 0x4, URZ ;  /* 0x0000000408057899 */ /* 0x000fe2000800063f */
[----:B------:R-:W-:Y:S01]  /*efb0*/  ISETP.GT.AND P2, PT, R153, 0x8, PT ;  /* 0x000000089900780c */ /* 0x000fe20003f44270 */
[----:B------:R-:W-:Y:S01]  /*efc0*/  USHF.L.U64.HI UR4, UR8, 0x4, UR9 ;  /* 0x0000000408047899 */ /* 0x000fe20008010209 */
[----:B---3--:R-:W-:-:S05]  /*efd0*/  FMUL R7, R7, R2 ;  /* 0x0000000207077220 */ /* 0x008fca0000400000 */
[----:B------:R-:W-:-:S04]  /*efe0*/  F2FP.BF16.F32.PACK_AB R7, RZ, R7 ;  /* 0x00000007ff07723e */ /* 0x000fc800000010ff */
[----:B------:R-:W-:Y:S01]  /*eff0*/  PRMT R8, R7, 0x7610, R8 ;  /* 0x0000761007087816 */ /* 0x000fe20000000008 */
[----:B-----5:R-:W-:-:S05]  /*f000*/  FMUL R3, R3, R2 ;  /* 0x0000000203037220 */ /* 0x020fca0000400000 */
[----:B------:R-:W-:-:S05]  /*f010*/  F2FP.BF16.F32.PACK_AB R3, RZ, R3 ;  /* 0x00000003ff03723e */ /* 0x000fca00000010ff */
[----:B------:R4:W-:Y:S01]  /*f020*/  @P0 STG.E.U16 desc[UR36][R4.64+0x2], R3 ;  /* 0x0000020304000986 */ /* 0x0009e2000c101524 */
[----:B------:R-:W-:Y:S01]  /*f030*/  ISETP.GT.AND P0, PT, R0, RZ, P2 ;  /* 0x000000ff0000720c */ /* 0x000fe20001704270 */
[----:B----4-:R-:W-:Y:S01]  /*f040*/  FMUL R3, R6, R2 ;  /* 0x0000000206037220 */ /* 0x010fe20000400000 */
[----:B------:R-:W-:-:S04]  /*f050*/  IADD3 R6, P1, R4, UR5, RZ ;  /* 0x0000000504067c10 */ /* 0x000fc8000ff3e0ff */
[----:B------:R-:W-:Y:S02]  /*f060*/  IADD3.X R7, R5, UR4, RZ, P1, !PT ;  /* 0x0000000405077c10 */ /* 0x000fe40008ffe4ff */
[----:B------:R-:W-:-:S05]  /*f070*/  F2FP.BF16.F32.PACK_AB R3, RZ, R3 ;  /* 0x00000003ff03723e */ /* 0x000fca00000010ff */
[----:B------:R0:W-:Y:S01]  /*f080*/  @P0 STG.E.U16 desc[UR36][R6.64], R8 ;  /* 0x0000000806000986 */ /* 0x0001e2000c101524 */
[----:B------:R-:W-:-:S03]  /*f090*/  ISETP.GT.AND P0, PT, R0, 0x1, P2 ;  /* 0x000000010000780c */ /* 0x000fc60001704270 */
[----:B0-----:R-:W3:Y:S10]  /*f0a0*/  LDL.LU R8, [R1+0x50] ;  /* 0x0000500001087983 */ /* 0x001ef40000300800 */
[----:B------:R0:W-:Y:S04]  /*f0b0*/  @P0 STG.E.U16 desc[UR36][R6.64+0x2], R3 ;  /* 0x0000020306000986 */ /* 0x0001e8000c101524 */
[----:B0-----:R-:W4:Y:S01]  /*f0c0*/  LDL.LU R3, [R1+0x10] ;  /* 0x0000100001037983 */ /* 0x001f220000300800 */
[----:B------:R-:W-:Y:S01]  /*f0d0*/  ISETP.GT.AND P0, PT, R0, 0x8, P3 ;  /* 0x000000080000780c */ /* 0x000fe20001f04270 */
[----:B----4-:R-:W-:-:S05]  /*f0e0*/  FMUL R3, R3, R2 ;  /* 0x0000000203037220 */ /* 0x010fca0000400000 */
[----:B------:R-:W-:-:S07]  /*f0f0*/  F2FP.BF16.F32.PACK_AB R3, RZ, R3 ;  /* 0x00000003ff03723e */ /* 0x000fce00000010ff */
        /* <DEDUP_REMOVED lines=73> */
[----:B---3--:R-:W-:-:S05]  /*f590*/  FMUL R8, R8, R2 ;  /* 0x0000000208087220 */ /* 0x008fca0000400000 */
[----:B------:R-:W-:Y:S01]  /*f5a0*/  F2FP.BF16.F32.PACK_AB R8, RZ, R8 ;  /* 0x00000008ff08723e */ /* 0x000fe200000010ff */
[----:B----4-:R-:W-:-:S05]  /*f5b0*/  FMUL R3, R3, R2 ;  /* 0x0000000203037220 */ /* 0x010fca0000400000 */
[----:B------:R-:W-:-:S05]  /*f5c0*/  F2FP.BF16.F32.PACK_AB R3, RZ, R3 ;  /* 0x00000003ff03723e */ /* 0x000fca00000010ff */
[----:B------:R0:W-:Y:S01]  /*f5d0*/  @P0 STG.E.U16 desc[UR36][R6.64+0x42], R3 ;  /* 0x0000420306000986 */ /* 0x0001e2000c101524 */
[----:B------:R-:W-:-:S03]  /*f5e0*/  ISETP.GT.AND P0, PT, R0, 0x28, P3 ;  /* 0x000000280000780c */ /* 0x000fc60001f04270 */
[----:B0-----:R-:W3:Y:S01]  /*f5f0*/  LDL.LU R3, [R1+0x54] ;  /* 0x0000540001037983 */ /* 0x001ee20000300800 */
[----:B------:R-:W-:-:S09]  /*f600*/  ISETP.GT.AND P1, PT, R0, 0x29, P3 ;  /* 0x000000290000780c */ /* 0x000fd20001f24270 */
[----:B------:R0:W-:Y:S04]  /*f610*/  @P0 STG.E.U16 desc[UR36][R4.64+0x50], R8 ;  /* 0x0000500804000986 */ /* 0x0001e8000c101524 */
[----:B0-----:R-:W4:Y:S01]  /*f620*/  LDL.LU R8, [R1+0x58] ;  /* 0x0000580001087983 */ /* 0x001f220000300800 */
[----:B---3--:R-:W-:-:S05]  /*f630*/  FMUL R3, R3, R2 ;  /* 0x0000000203037220 */ /* 0x008fca0000400000 */
[----:B------:R-:W-:-:S05]  /*f640*/  F2FP.BF16.F32.PACK_AB R3, RZ, R3 ;  /* 0x00000003ff03723e */ /* 0x000fca00000010ff */
[----:B------:R0:W-:Y:S01]  /*f650*/  @P1 STG.E.U16 desc[UR36][R4.64+0x52], R3 ;  /* 0x0000520304001986 */ /* 0x0001e2000c101524 */
[----:B----4-:R-:W-:-:S05]  /*f660*/  FMUL R8, R8, R2 ;  /* 0x0000000208087220 */ /* 0x010fca0000400000 */
[----:B------:R-:W-:Y:S01]  /*f670*/  F2FP.BF16.F32.PACK_AB R8, RZ, R8 ;  /* 0x00000008ff08723e */ /* 0x000fe200000010ff */
[----:B0-----:R-:W3:Y:S03]  /*f680*/  LDL.LU R3, [R1+0x5c] ;  /* 0x00005c0001037983 */ /* 0x001ee60000300800 */
[----:B------:R-:W-:Y:S02]  /*f690*/  PRMT R10, R8, 0x7610, R10 ;  /* 0x00007610080a7816 */ /* 0x000fe4000000000a */
[----:B------:R-:W4:Y:S01]  /*f6a0*/  LDL.LU R8, [R1+0x64] ;  /* 0x0000640001087983 */ /* 0x000f220000300800 */
[C---:B------:R-:W-:Y:S02]  /*f6b0*/  ISETP.GT.AND P1, PT, R0.reuse, 0x28, P2 ;  /* 0x000000280000780c */ /* 0x040fe40001724270 */
[C---:B------:R-:W-:Y:S02]  /*f6c0*/  ISETP.GT.AND P4, PT, R0.reuse, 0x29, P2 ;  /* 0x000000290000780c */ /* 0x040fe40001784270 */
[C---:B------:R-:W-:Y:S01]  /*f6d0*/  ISETP.GT.AND P5, PT, R0.reuse, 0x30, P3 ;  /* 0x000000300000780c */ /* 0x040fe20001fa4270 */
[----:B------:R-:W-:Y:S01]  /*f6e0*/  FMUL R9, R9, R2 ;  /* 0x0000000209097220 */ /* 0x000fe20000400000 */
[----:B------:R-:W-:-:S04]  /*f6f0*/  ISETP.GT.AND P0, PT, R0, 0x31, P3 ;  /* 0x000000310000780c */ /* 0x000fc80001f04270 */
[----:B------:R-:W-:-:S03]  /*f700*/  F2FP.BF16.F32.PACK_AB R9, RZ, R9 ;  /* 0x00000009ff09723e */ /* 0x000fc600000010ff */
[----:B------:R0:W-:Y:S04]  /*f710*/  @P1 STG.E.U16 desc[UR36][R6.64+0x50], R10 ;  /* 0x0000500a06001986 */ /* 0x0001e8000c101524 */
[----:B0-----:R-:W5:Y:S01]  /*f720*/  LDL.LU R10, [R1+0x74] ;  /* 0x00007400010a7983 */ /* 0x001f620000300800 */
[----:B---3--:R-:W-:-:S05]  /*f730*/  FMUL R3, R3, R2 ;  /* 0x0000000203037220 */ /* 0x008fca0000400000 */
[----:B------:R-:W-:Y:S01]  /*f740*/  F2FP.BF16.F32.PACK_AB R3, RZ, R3 ;  /* 0x00000003ff03723e */ /* 0x000fe200000010ff */
[----:B----4-:R-:W-:-:S04]  /*f750*/  FMUL R8, R8, R2 ;  /* 0x0000000208087220 */ /* 0x010fc80000400000 */
[----:B------:R0:W-:Y:S04]  /*f760*/  @P4 STG.E.U16 desc[UR36][R6.64+0x52], R3 ;  /* 0x0000520306004986 */ /* 0x0001e8000c101524 */
[----:B------:R1:W-:Y:S01]  /*f770*/  @P5 STG.E.U16 desc[UR36][R4.64+0x60], R9 ;  /* 0x0000600904005986 */ /* 0x0003e2000c101524 */
[----:B0-----:R-:W-:-:S03]  /*f780*/  F2FP.BF16.F32.PACK_AB R3, RZ, R8 ;  /* 0x00000008ff03723e */ /* 0x001fc600000010ff */
[----:B------:R-:W3:Y:S01]  /*f790*/  LDL.LU R8, [R1+0x68] ;  /* 0x0000680001087983 */ /* 0x000ee20000300800 */
[----:B-1----:R-:W-:-:S03]  /*f7a0*/  PRMT R9, R3, 0x7610, R9 ;  /* 0x0000761003097816 */ /* 0x002fc60000000009 */
[----:B------:R-:W4:Y:S04]  /*f7b0*/  LDL.LU R3, [R1+0x6c] ;  /* 0x00006c0001037983 */ /* 0x000f280000300800 */
[----:B------:R0:W-:Y:S04]  /*f7c0*/  @P0 STG.E.U16 desc[UR36][R4.64+0x62], R9 ;  /* 0x0000620904000986 */ /* 0x0001e8000c101524 */
[----:B0-----:R-:W2:Y:S01]  /*f7d0*/  LDL.LU R9, [R1+0x70] ;  /* 0x0000700001097983 */ /* 0x001ea20000300800 */
[----:B------:R-:W-:Y:S01]  /*f7e0*/  ISETP.GT.AND P1, PT, R0, 0x30, P2 ;  /* 0x000000300000780c */ /* 0x000fe20001724270 */
[----:B---3--:R-:W-:-:S05]  /*f7f0*/  FMUL R8, R8, R2 ;  /* 0x0000000208087220 */ /* 0x008fca0000400000 */
[----:B------:R-:W-:-:S07]  /*f800*/  F2FP.BF16.F32.PACK_AB R8, RZ, R8 ;  /* 0x00000008ff08723e */ /* 0x000fce00000010ff */
[----:B------:R0:W-:Y:S01]  /*f810*/  @P1 STG.E.U16 desc[UR36][R6.64+0x60], R8 ;  /* 0x0000600806001986 */ /* 0x0001e2000c101524 */
[----:B--2---:R-:W-:-:S05]  /*f820*/  FMUL R9, R9, R2 ;  /* 0x0000000209097220 */ /* 0x004fca0000400000 */
[----:B0-----:R-:W-:-:S04]  /*f830*/  F2FP.BF16.F32.PACK_AB R8, RZ, R9 ;  /* 0x00000009ff08723e */ /* 0x001fc800000010ff */
[----:B------:R-:W-:Y:S02]  /*f840*/  PRMT R9, R8, 0x7610, R9 ;  /* 0x0000761008097816 */ /* 0x000fe40000000009 */
[----:B------:R-:W2:Y:S01]  /*f850*/  LDL.LU R8, [R1+0x78] ;  /* 0x0000780001087983 */ /* 0x000ea20000300800 */
[C---:B------:R-:W-:Y:S01]  /*f860*/  ISETP.GT.AND P4, PT, R0.reuse, 0x31, P2 ;  /* 0x000000310000780c */ /* 0x040fe20001784270 */
[-C--:B----4-:R-:W-:Y:S01]  /*f870*/  FMUL R3, R3, R2.reuse ;  /* 0x0000000203037220 */ /* 0x090fe20000400000 */
[----:B------:R-:W-:Y:S01]  /*f880*/  ISETP.GT.AND P5, PT, R0, 0x38, P3 ;  /* 0x000000380000780c */ /* 0x000fe20001fa4270 */
[----:B-----5:R-:W-:-:S03]  /*f890*/  FMUL R10, R10, R2 ;  /* 0x000000020a0a7220 */ /* 0x020fc60000400000 */
[----:B------:R-:W-:Y:S02]  /*f8a0*/  F2FP.BF16.F32.PACK_AB R3, RZ, R3 ;  /* 0x00000003ff03723e */ /* 0x000fe400000010ff */
[----:B------:R-:W-:-:S05]  /*f8b0*/  ISETP.GT.AND P6, PT, R0, 0x39, P3 ;  /* 0x000000390000780c */ /* 0x000fca0001fc4270 */
[----:B------:R0:W-:Y:S04]  /*f8c0*/  @P4 STG.E.U16 desc[UR36][R6.64+0x62], R3 ;  /* 0x0000620306004986 */ /* 0x0001e8000c101524 */
[----:B------:R1:W-:Y:S01]  /*f8d0*/  @P5 STG.E.U16 desc[UR36][R4.64+0x70], R9 ;  /* 0x0000700904005986 */ /* 0x0003e2000c101524 */
[----:B0-----:R-:W-:-:S04]  /*f8e0*/  F2FP.BF16.F32.PACK_AB R3, RZ, R10 ;  /* 0x0000000aff03723e */ /* 0x001fc800000010ff */
[----:B------:R-:W-:Y:S01]  /*f8f0*/  PRMT R10, R3, 0x7610, R10 ;  /* 0x00007610030a7816 */ /* 0x000fe2000000000a */
[----:B-1----:R-:W3:Y:S04]  /*f900*/  LDL.LU R9, [R1+0x80] ;  /* 0x0000800001097983 */ /* 0x002ee80000300800 */
[----:B------:R0:W-:Y:S01]  /*f910*/  @P6 STG.E.U16 desc[UR36][R4.64+0x72], R10 ;  /* 0x0000720a04006986 */ /* 0x0001e2000c101524 */
[----:B--2---:R-:W-:-:S05]  /*f920*/  FMUL R8, R8, R2 ;  /* 0x0000000208087220 */ /* 0x004fca0000400000 */
[----:B------:R-:W-:Y:S02]  /*f930*/  F2FP.BF16.F32.PACK_AB R3, RZ, R8 ;  /* 0x00000008ff03723e */ /* 0x000fe400000010ff */
[----:B------:R-:W2:Y:S02]  /*f940*/  LDL.LU R8, [R1+0x7c] ;  /* 0x00007c0001087983 */ /* 0x000ea40000300800 */
[----:B0-----:R-:W-:Y:S02]  /*f950*/  PRMT R10, R3, 0x7610, R10 ;  /* 0x00007610030a7816 */ /* 0x001fe4000000000a */
[----:B------:R-:W4:Y:S01]  /*f960*/  LDL.LU R3, [R1+0x84] ;  /* 0x0000840001037983 */ /* 0x000f220000300800 */
[C---:B------:R-:W-:Y:S02]  /*f970*/  ISETP.GT.AND P0, PT, R0.reuse, 0x38, P2 ;  /* 0x000000380000780c */ /* 0x040fe40001704270 */
[C---:B------:R-:W-:Y:S02]  /*f980*/  ISETP.GT.AND P1, PT, R0.reuse, 0x39, P2 ;  /* 0x000000390000780c */ /* 0x040fe40001724270 */
[----:B------:R-:W-:-:S02]  /*f990*/  ISETP.GT.AND P4, PT, R0, 0x40, P3 ;  /* 0x000000400000780c */ /* 0x000fc40001f84270 */
[----:B------:R-:W-:-:S07]  /*f9a0*/  ISETP.GT.AND P5, PT, R0, 0x41, P3 ;  /* 0x000000410000780c */ /* 0x000fce0001fa4270 */
[----:B------:R0:W-:Y:S01]  /*f9b0*/  @P0 STG.E.U16 desc[UR36][R6.64+0x70], R10 ;  /* 0x0000700a06000986 */ /* 0x0001e2000c101524 */
[----:B---3--:R-:W-:-:S05]  /*f9c0*/  FMUL R9, R9, R2 ;  /* 0x0000000209097220 */ /* 0x008fca0000400000 */
[----:B------:R-:W-:Y:S01]  /*f9d0*/  F2FP.BF16.F32.PACK_AB R9, RZ, R9 ;  /* 0x00000009ff09723e */ /* 0x000fe200000010ff */
[-C--:B--2---:R-:W-:Y:S01]  /*f9e0*/  FMUL R8, R8, R2.reuse ;  /* 0x0000000208087220 */ /* 0x084fe20000400000 */
[----:B----4-:R-:W-:-:S04]  /*f9f0*/  FMUL R3, R3, R2 ;  /* 0x0000000203037220 */ /* 0x010fc80000400000 */
[----:B------:R-:W-:-:S04]  /*fa00*/  F2FP.BF16.F32.PACK_AB R8, RZ, R8 ;  /* 0x00000008ff08723e */ /* 0x000fc800000010ff */
[----:B0-----:R-:W-:Y:S02]  /*fa10*/  PRMT R10, R8, 0x7610, R10 ;  /* 0x00007610080a7816 */ /* 0x001fe4000000000a */
[----:B------:R-:W-:Y:S01]  /*fa20*/  F2FP.BF16.F32.PACK_AB R3, RZ, R3 ;  /* 0x00000003ff03723e */ /* 0x000fe200000010ff */
[----:B------:R-:W2:Y:S04]  /*fa30*/  LDL.LU R8, [R1+0x88] ;  /* 0x0000880001087983 */ /* 0x000ea80000300800 */
[----:B------:R-:W-:Y:S04]  /*fa40*/  @P1 STG.E.U16 desc[UR36][R6.64+0x72], R10 ;  /* 0x0000720a06001986 */ /* 0x000fe8000c101524 */
[----:B------:R0:W-:Y:S04]  /*fa50*/  @P4 STG.E.U16 desc[UR36][R4.64+0x80], R9 ;  /* 0x0000800904004986 */ /* 0x0001e8000c101524 */
[----:B------:R1:W-:Y:S04]  /*fa60*/  @P5 STG.E.U16 desc[UR36][R4.64+0x82], R3 ;  /* 0x0000820304005986 */ /* 0x0003e8000c101524 */
[----:B0-----:R-:W3:Y:S04]  /*fa70*/  LDL.LU R9, [R1+0x94] ;  /* 0x0000940001097983 */ /* 0x001ee80000300800 */
[----:B-1----:R-:W4:Y:S01]  /*fa80*/  LDL.LU R3, [R1+0x98] ;  /* 0x0000980001037983 */ /* 0x002f220000300800 */
[----:B------:R-:W-:Y:S01]  /*fa90*/  ISETP.GT.AND P0, PT, R0, 0x40, P2 ;  /* 0x000000400000780c */ /* 0x000fe20001704270 */
[----:B--2---:R-:W-:-:S05]  /*faa0*/  FMUL R8, R8, R2 ;  /* 0x0000000208087220 */ /* 0x004fca0000400000 */
[----:B------:R-:W-:-:S07]  /*fab0*/  F2FP.BF16.F32.PACK_AB R8, RZ, R8 ;  /* 0x00000008ff08723e */ /* 0x000fce00000010ff */
[----:B------:R0:W-:Y:S01]  /*fac0*/  @P0 STG.E.U16 desc[UR36][R6.64+0x80], R8 ;  /* 0x0000800806000986 */ /* 0x0001e2000c101524 */
[----:B----4-:R-:W-:-:S05]  /*fad0*/  FMUL R3, R3, R2 ;  /* 0x0000000203037220 */ /* 0x010fca0000400000 */
[----:B0-----:R-:W-:Y:S02]  /*fae0*/  F2FP.BF16.F32.PACK_AB R8, RZ, R3 ;  /* 0x00000003ff08723e */ /* 0x001fe400000010ff */
[----:B------:R-:W2:Y:S02]  /*faf0*/  LDL.LU R3, [R1+0x9c] ;  /* 0x00009c0001037983 */ /* 0x000ea40000300800 */
[----:B------:R-:W-:Y:S02]  /*fb00*/  PRMT R13, R8, 0x7610, R13 ;  /* 0x00007610080d7816 */ /* 0x000fe4000000000d */
[----:B------:R-:W4:Y:S01]  /*fb10*/  LDL.LU R8, [R1+0xa0] ;  /* 0x0000a00001087983 */ /* 0x000f220000300800 */
[C---:B------:R-:W-:Y:S01]  /*fb20*/  ISETP.GT.AND P1, PT, R0.reuse, 0x41, P2 ;  /* 0x000000410000780c */ /* 0x040fe20001724270 */
[-C--:B---3--:R-:W-:Y:S01]  /*fb30*/  FMUL R9, R9, R2.reuse ;  /* 0x0000000209097220 */ /* 0x088fe20000400000 */
[-C--:B------:R-:W-:Y:S01]  /*fb40*/  FMUL R11, R11, R2.reuse ;  /* 0x000000020b0b7220 */ /* 0x080fe20000400000 */
[----:B------:R-:W-:Y:S01]  /*fb50*/  ISETP.GT.AND P4, PT, R0, 0x48, P3 ;  /* 0x000000480000780c */ /* 0x000fe20001f84270 */
[----:B------:R-:W-:-:S02]  /*fb60*/  FMUL R12, R12, R2 ;  /* 0x000000020c0c7220 */ /* 0x000fc40000400000 */
[----:B------:R-:W-:Y:S02]  /*fb70*/  F2FP.BF16.F32.PACK_AB R9, RZ, R9 ;  /* 0x00000009ff09723e */ /* 0x000fe400000010ff */
[----:B------:R-:W-:Y:S02]  /*fb80*/  F2FP.BF16.F32.PACK_AB R11, RZ, R11 ;  /* 0x0000000bff0b723e */ /* 0x000fe400000010ff */
[----:B------:R-:W-:Y:S02]  /*fb90*/  F2FP.BF16.F32.PACK_AB R10, RZ, R12 ;  /* 0x0000000cff0a723e */ /* 0x000fe400000010ff */
[----:B------:R-:W-:Y:S02]  /*fba0*/  PRMT R12, R9, 0x7610, R12 ;  /* 0x00007610090c7816 */ /* 0x000fe4000000000c */
[C---:B------:R-:W-:Y:S01]  /*fbb0*/  ISETP.GT.AND P5, PT, R0.reuse, 0x49, P3 ;  /* 0x000000490000780c */ /* 0x040fe20001fa4270 */
[----:B------:R-:W-:Y:S01]  /*fbc0*/  @P1 STG.E.U16 desc[UR36][R6.64+0x82], R11 ;  /* 0x0000820b06001986 */ /* 0x000fe2000c101524 */
[----:B------:R-:W-:-:S02]  /*fbd0*/  ISETP.GT.AND P0, PT, R0, 0x48, P2 ;  /* 0x000000480000780c */ /* 0x000fc40001704270 */
[C---:B------:R-:W-:Y:S01]  /*fbe0*/  ISETP.GT.AND P1, PT, R0.reuse, 0x49, P2 ;  /* 0x000000490000780c */ /* 0x040fe20001724270 */
[----:B------:R0:W-:Y:S01]  /*fbf0*/  @P4 STG.E.U16 desc[UR36][R4.64+0x90], R10 ;  /* 0x0000900a04004986 */ /* 0x0001e2000c101524 */
[----:B------:R-:W-:-:S07]  /*fc00*/  ISETP.GT.AND P4, PT, R0, 0x50, P3 ;  /* 0x000000500000780c */ /* 0x000fce0001f84270 */
[----:B------:R1:W-:Y:S01]  /*fc10*/  @P5 STG.E.U16 desc[UR36][R4.64+0x92], R12 ;  /* 0x0000920c04005986 */ /* 0x0003e2000c101524 */
[----:B------:R-:W-:-:S03]  /*fc20*/  ISETP.GT.AND P5, PT, R0, 0x51, P3 ;  /* 0x000000510000780c */ /* 0x000fc60001fa4270 */
[----:B------:R3:W-:Y:S01]  /*fc30*/  @P0 STG.E.U16 desc[UR36][R6.64+0x90], R13 ;  /* 0x0000900d06000986 */ /* 0x0007e2000c101524 */
[C---:B------:R-:W-:Y:S02]  /*fc40*/  ISETP.GT.AND P0, PT, R0.reuse, 0x51, P2 ;  /* 0x000000510000780c */ /* 0x040fe40001704270 */
[----:B------:R-:W-:Y:S01]  /*fc50*/  ISETP.GT.AND P6, PT, R0, 0x71, P3 ;  /* 0x000000710000780c */ /* 0x000fe20001fc4270 */
[----:B--2---:R-:W-:-:S05]  /*fc60*/  FMUL R3, R3, R2 ;  /* 0x0000000203037220 */ /* 0x004fca0000400000 */
[----:B------:R-:W-:Y:S01]  /*fc70*/  F2FP.BF16.F32.PACK_AB R9, RZ, R3 ;  /* 0x00000003ff09723e */ /* 0x000fe200000010ff */
[-C--:B----4-:R-:W-:Y:S01]  /*fc80*/  FMUL R3, R8, R2.reuse ;  /* 0x0000000208037220 */ /* 0x090fe20000400000 */
[----:B------:R-:W-:-:S04]  /*fc90*/  FMUL R8, R235, R2 ;  /* 0x00000002eb087220 */ /* 0x000fc80000400000 */
[----:B------:R-:W-:Y:S02]  /*fca0*/  F2FP.BF16.F32.PACK_AB R3, RZ, R3 ;  /* 0x00000003ff03723e */ /* 0x000fe400000010ff */
[----:B0-----:R-:W-:Y:S02]  /*fcb0*/  PRMT R10, R9, 0x7610, R10 ;  /* 0x00007610090a7816 */ /* 0x001fe4000000000a */
[----:B------:R-:W-:Y:S01]  /*fcc0*/  PRMT R11, R3, 0x7610, R11 ;  /* 0x00007610030b7816 */ /* 0x000fe2000000000b */
[----:B------:R-:W-:Y:S01]  /*fcd0*/  FMUL R3, R233, R2 ;  /* 0x00000002e9037220 */ /* 0x000fe20000400000 */
[----:B------:R-:W-:Y:S01]  /*fce0*/  F2FP.BF16.F32.PACK_AB R8, RZ, R8 ;  /* 0x00000008ff08723e */ /* 0x000fe200000010ff */
[----:B------:R-:W-:Y:S01]  /*fcf0*/  FMUL R9, R234, R2 ;  /* 0x00000002ea097220 */ /* 0x000fe20000400000 */
[----:B------:R0:W-:Y:S02]  /*fd00*/  @P1 STG.E.U16 desc[UR36][R6.64+0x92], R10 ;  /* 0x0000920a06001986 */ /* 0x0001e4000c101524 */
[----:B-1----:R-:W-:-:S02]  /*fd10*/  PRMT R12, R8, 0x7610, R12 ;  /* 0x00007610080c7816 */ /* 0x002fc4000000000c */
[----:B------:R-:W-:Y:S01]  /*fd20*/  F2FP.BF16.F32.PACK_AB R8, RZ, R3 ;  /* 0x00000003ff08723e */ /* 0x000fe200000010ff */
[-C--:B------:R-:W-:Y:S01]  /*fd30*/  FMUL R3, R232, R2.reuse ;  /* 0x00000002e8037220 */ /* 0x080fe20000400000 */
[C---:B------:R-:W-:Y:S02]  /*fd40*/  ISETP.GT.AND P1, PT, R0.reuse, 0x50, P2 ;  /* 0x000000500000780c */ /* 0x040fe40001724270 */
[----:B------:R-:W-:Y:S01]  /*fd50*/  F2FP.BF16.F32.PACK_AB R9, RZ, R9 ;  /* 0x00000009ff09723e */ /* 0x000fe200000010ff */
[----:B------:R1:W-:Y:S01]  /*fd60*/  @P4 STG.E.U16 desc[UR36][R4.64+0xa0], R11 ;  /* 0x0000a00b04004986 */ /* 0x0003e2000c101524 */
[----:B------:R-:W-:Y:S02]  /*fd70*/  ISETP.GT.AND P4, PT, R0, 0x58, P3 ;  /* 0x000000580000780c */ /* 0x000fe40001f84270 */
[----:B---3--:R-:W-:Y:S02]  /*fd80*/  PRMT R13, R9, 0x7610, R13 ;  /* 0x00007610090d7816 */ /* 0x008fe4000000000d */
[----:B------:R-:W-:Y:S01]  /*fd90*/  F2FP.BF16.F32.PACK_AB R9, RZ, R3 ;  /* 0x00000003ff09723e */ /* 0x000fe200000010ff */
[-C--:B------:R-:W-:Y:S01]  /*fda0*/  FMUL R3, R230, R2.reuse ;  /* 0x00000002e6037220 */ /* 0x080fe20000400000 */
[----:B------:R-:W-:Y:S01]  /*fdb0*/  PRMT R14, R8, 0x7610, R14 ;  /* 0x00007610080e7816 */ /* 0x000fe2000000000e */
[----:B------:R-:W-:Y:S01]  /*fdc0*/  FMUL R8, R231, R2 ;  /* 0x00000002e7087220 */ /* 0x000fe20000400000 */
[----:B------:R2:W-:Y:S01]  /*fdd0*/  @P5 STG.E.U16 desc[UR36][R4.64+0xa2], R12 ;  /* 0x0000a20c04005986 */ /* 0x0005e2000c101524 */
[----:B------:R-:W-:-:S02]  /*fde0*/  ISETP.GT.AND P5, PT, R0, 0x59, P3 ;  /* 0x000000590000780c */ /* 0x000fc40001fa4270 */
[----:B------:R-:W-:Y:S01]  /*fdf0*/  F2FP.BF16.F32.PACK_AB R3, RZ, R3 ;  /* 0x00000003ff03723e */ /* 0x000fe200000010ff */
[----:B------:R-:W-:Y:S01]  /*fe00*/  @P1 STG.E.U16 desc[UR36][R6.64+0xa0], R13 ;  /* 0x0000a00d06001986 */ /* 0x000fe2000c101524 */
[----:B0-----:R-:W-:Y:S01]  /*fe10*/  F2FP.BF16.F32.PACK_AB R10, RZ, R8 ;  /* 0x00000008ff0a723e */ /* 0x001fe200000010ff */
[-C--:B------:R-:W-:Y:S01]  /*fe20*/  FMUL R8, R229, R2.reuse ;  /* 0x00000002e5087220 */ /* 0x080fe20000400000 */
[----:B-1----:R-:W-:Y:S01]  /*fe30*/  PRMT R11, R3, 0x7610, R11 ;  /* 0x00007610030b7816 */ /* 0x002fe2000000000b */
[----:B------:R-:W-:Y:S01]  /*fe40*/  @P0 STG.E.U16 desc[UR36][R6.64+0xa2], R14 ;  /* 0x0000a20e06000986 */ /* 0x000fe2000c101524 */
[----:B------:R-:W-:Y:S01]  /*fe50*/  ISETP.GT.AND P0, PT, R0, 0x58, P2 ;  /* 0x000000580000780c */ /* 0x000fe20001704270 */
[----:B------:R-:W-:Y:S01]  /*fe60*/  FMUL R3, R228, R2 ;  /* 0x00000002e4037220 */ /* 0x000fe20000400000 */
[C---:B------:R-:W-:Y:S01]  /*fe70*/  ISETP.GT.AND P1, PT, R0.reuse, 0x59, P2 ;  /* 0x000000590000780c */ /* 0x040fe20001724270 */
[----:B------:R0:W-:Y:S01]  /*fe80*/  @P4 STG.E.U16 desc[UR36][R4.64+0xb0], R9 ;  /* 0x0000b00904004986 */ /* 0x0001e2000c101524 */
[----:B------:R-:W-:-:S02]  /*fe90*/  ISETP.GT.AND P4, PT, R0, 0x60, P3 ;  /* 0x000000600000780c */ /* 0x000fc40001f84270 */
[----:B------:R-:W-:Y:S01]  /*fea0*/  F2FP.BF16.F32.PACK_AB R8, RZ, R8 ;  /* 0x00000008ff08723e */ /* 0x000fe200000010ff */
[----:B------:R1:W-:Y:S03]  /*feb0*/  @P5 STG.E.U16 desc[UR36][R4.64+0xb2], R10 ;  /* 0x0000b20a04005986 */ /* 0x0003e6000c101524 */
[----:B--2---:R-:W-:Y:S02]  /*fec0*/  PRMT R12, R8, 0x7610, R12 ;  /* 0x00007610080c7816 */ /* 0x004fe4000000000c */
[----:B0-----:R-:W-:Y:S01]  /*fed0*/  F2FP.BF16.F32.PACK_AB R9, RZ, R3 ;  /* 0x00000003ff09723e */ /* 0x001fe200000010ff */
[-C--:B------:R-:W-:Y:S01]  /*fee0*/  FMUL R3, R227, R2.reuse ;  /* 0x00000002e3037220 */ /* 0x080fe20000400000 */
[-C--:B------:R-:W-:Y:S02]  /*fef0*/  FMUL R8, R226, R2.reuse ;  /* 0x00000002e2087220 */ /* 0x080fe40000400000 */
[----:B-1----:R-:W-:Y:S01]  /*ff00*/  PRMT R10, R9, 0x7610, R10 ;  /* 0x00007610090a7816 */ /* 0x002fe2000000000a */
[----:B------:R0:W-:Y:S01]  /*ff10*/  @P0 STG.E.U16 desc[UR36][R6.64+0xb0], R11 ;  /* 0x0000b00b06000986 */ /* 0x0001e2000c101524 */
[----:B------:R-:W-:Y:S01]  /*ff20*/  F2FP.BF16.F32.PACK_AB R3, RZ, R3 ;  /* 0x00000003ff03723e */ /* 0x000fe200000010ff */
[----:B------:R-:W-:Y:S01]  /*ff30*/  FMUL R9, R225, R2 ;  /* 0x00000002e1097220 */ /* 0x000fe20000400000 */
[C---:B------:R-:W-:Y:S01]  /*ff40*/  ISETP.GT.AND P5, PT, R0.reuse, 0x61, P3 ;  /* 0x000000610000780c */ /* 0x040fe20001fa4270 */
[----:B------:R1:W-:Y:S01]  /*ff50*/  @P1 STG.E.U16 desc[UR36][R6.64+0xb2], R12 ;  /* 0x0000b20c06001986 */ /* 0x0003e2000c101524 */
[----:B------:R-:W-:-:S03]  /*ff60*/  ISETP.GT.AND P1, PT, R0, 0x60, P2 ;  /* 0x000000600000780c */ /* 0x000fc60001724270 */
[----:B------:R-:W-:Y:S01]  /*ff70*/  @P4 STG.E.U16 desc[UR36][R4.64+0xc0], R10 ;  /* 0x0000c00a04004986 */ /* 0x000fe2000c101524 */
[----:B------:R-:W-:Y:S02]  /*ff80*/  ISETP.GT.AND P4, PT, R0, 0x61, P2 ;  /* 0x000000610000780c */ /* 0x000fe40001784270 */
[----:B------:R-:W-:Y:S02]  /*ff90*/  F2FP.BF16.F32.PACK_AB R8, RZ, R8 ;  /* 0x00000008ff08723e */ /* 0x000fe400000010ff */
[----:B0-----:R-:W-:Y:S01]  /*ffa0*/  PRMT R11, R3, 0x7610, R11 ;  /* 0x00007610030b7816 */ /* 0x001fe2000000000b */
[-C--:B------:R-:W-:Y:S01]  /*ffb0*/  FMUL R3, R224, R2.reuse ;  /* 0x00000002e0037220 */ /* 0x080fe20000400000 */
[----:B------:R-:W-:Y:S02]  /*ffc0*/  F2FP.BF16.F32.PACK_AB R9, RZ, R9 ;  /* 0x00000009ff09723e */ /* 0x000fe400000010ff */
[----:B-1----:R-:W-:Y:S02]  /*ffd0*/  PRMT R12, R8, 0x7610, R12 ;  /* 0x00007610080c7816 */ /* 0x002fe4000000000c */
[----:B------:R-:W-:Y:S01]  /*ffe0*/  F2FP.BF16.F32.PACK_AB R8, RZ, R3 ;  /* 0x00000003ff08723e */ /* 0x000fe200000010ff */
[----:B------:R-:W-:Y:S01]  /*fff0*/  FMUL R3, R223, R2 ;  /* 0x00000002df037220 */ /* 0x000fe20000400000 */
[----:B------:R-:W-:Y:S01]  /*10000*/  PRMT R13, R9, 0x7610, R13 ;  /* 0x00007610090d7816 */ /* 0x000fe2000000000d */
[----:B------:R0:W-:Y:S01]  /*10010*/  @P5 STG.E.U16 desc[UR36][R4.64+0xc2], R11 ;  /* 0x0000c20b04005986 */ /* 0x0001e2000c101524 */
[----:B------:R-:W-:-:S02]  /*10020*/  ISETP.GT.AND P0, PT, R0, 0x68, P3 ;  /* 0x000000680000780c */ /* 0x000fc40001f04270 */
[----:B------:R-:W-:Y:S01]  /*10030*/  F2FP.BF16.F32.PACK_AB R9, RZ, R3 ;  /* 0x00000003ff09723e */ /* 0x000fe200000010ff */
[----:B------:R1:W-:Y:S01]  /*10040*/  @P1 STG.E.U16 desc[UR36][R6.64+0xc0], R12 ;  /* 0x0000c00c06001986 */ /* 0x0003e2000c101524 */
[----:B------:R-:W-:-:S03]  /*10050*/  FMUL R3, R221, R2 ;  /* 0x00000002dd037220 */ /* 0x000fc60000400000 */
[----:B------:R-:W-:Y:S01]  /*10060*/  @P4 STG.E.U16 desc[UR36][R6.64+0xc2], R13 ;  /* 0x0000c20d06004986 */ /* 0x000fe2000c101524 */
[----:B------:R-:W-:Y:S02]  /*10070*/  ISETP.GT.AND P4, PT, R0, 0x69, P3 ;  /* 0x000000690000780c */ /* 0x000fe40001f84270 */
[----:B------:R-:W-:Y:S01]  /*10080*/  PRMT R14, R8, 0x7610, R14 ;  /* 0x00007610080e7816 */ /* 0x000fe2000000000e */
[-C--:B------:R-:W-:Y:S01]  /*10090*/  FMUL R8, R222, R2.reuse ;  /* 0x00000002de087220 */ /* 0x080fe20000400000 */
[----:B------:R-:W-:Y:S02]  /*100a0*/  F2FP.BF16.F32.PACK_AB R3, RZ, R3 ;  /* 0x00000003ff03723e */ /* 0x000fe400000010ff */
[----:B------:R-:W-:Y:S01]  /*100b0*/  ISETP.GT.AND P1, PT, R0, 0x68, P2 ;  /* 0x000000680000780c */ /* 0x000fe20001724270 */
[----:B------:R-:W-:Y:S01]  /*100c0*/  @P0 STG.E.U16 desc[UR36][R4.64+0xd0], R14 ;  /* 0x0000d00e04000986 */ /* 0x000fe2000c101524 */
[----:B0-----:R-:W-:Y:S01]  /*100d0*/  PRMT R11, R3, 0x7610, R11 ;  /* 0x00007610030b7816 */ /* 0x001fe2000000000b */
[----:B------:R-:W-:Y:S01]  /*100e0*/  FMUL R3, R219, R2 ;  /* 0x00000002db037220 */ /* 0x000fe20000400000 */
[----:B------:R-:W-:Y:S01]  /*100f0*/  F2FP.BF16.F32.PACK_AB R10, RZ, R8 ;  /* 0x00000008ff0a723e */ /* 0x000fe200000010ff */
[----:B------:R-:W-:Y:S01]  /*10100*/  FMUL R8, R220, R2 ;  /* 0x00000002dc087220 */ /* 0x000fe20000400000 */
[C---:B------:R-:W-:Y:S01]  /*10110*/  ISETP.GT.AND P0, PT, R0.reuse, 0x69, P2 ;  /* 0x000000690000780c */ /* 0x040fe20001704270 */
[----:B------:R0:W-:Y:S01]  /*10120*/  @P4 STG.E.U16 desc[UR36][R4.64+0xd2], R9 ;  /* 0x0000d20904004986 */ /* 0x0001e2000c101524 */
[----:B------:R-:W-:-:S02]  /*10130*/  ISETP.GT.AND P5, PT, R0, 0x70, P3 ;  /* 0x000000700000780c */ /* 0x000fc40001fa4270 */
[----:B------:R-:W-:-:S04]  /*10140*/  F2FP.BF16.F32.PACK_AB R8, RZ, R8 ;  /* 0x00000008ff08723e */ /* 0x000fc800000010ff */
[----:B-1----:R-:W-:Y:S02]  /*10150*/  PRMT R12, R8, 0x7610, R12 ;  /* 0x00007610080c7816 */ /* 0x002fe4000000000c */
[----:B0-----:R-:W-:Y:S01]  /*10160*/  F2FP.BF16.F32.PACK_AB R9, RZ, R3 ;  /* 0x00000003ff09723e */ /* 0x001fe200000010ff */
[-C--:B------:R-:W-:Y:S01]  /*10170*/  FMUL R3, R218, R2.reuse ;  /* 0x00000002da037220 */ /* 0x080fe20000400000 */
[----:B------:R-:W-:Y:S01]  /*10180*/  FMUL R8, R217, R2 ;  /* 0x00000002d9087220 */ /* 0x000fe20000400000 */
[----:B------:R0:W-:Y:S03]  /*10190*/  @P1 STG.E.U16 desc[UR36][R6.64+0xd0], R10 ;  /* 0x0000d00a06001986 */ /* 0x0001e6000c101524 */
[----:B------:R-:W-:Y:S01]  /*101a0*/  F2FP.BF16.F32.PACK_AB R3, RZ, R3 ;  /* 0x00000003ff03723e */ /* 0x000fe200000010ff */
[----:B------:R1:W-:Y:S01]  /*101b0*/  @P0 STG.E.U16 desc[UR36][R6.64+0xd2], R11 ;  /* 0x0000d20b06000986 */ /* 0x0003e2000c101524 */
[----:B------:R-:W-:-:S02]  /*101c0*/  ISETP.GT.AND P1, PT, R0, 0x70, P2 ;  /* 0x000000700000780c */ /* 0x000fc40001724270 */
[----:B------:R-:W-:Y:S01]  /*101d0*/  F2FP.BF16.F32.PACK_AB R8, RZ, R8 ;  /* 0x00000008ff08723e */ /* 0x000fe200000010ff */
[----:B------:R2:W-:Y:S01]  /*101e0*/  @P5 STG.E.U16 desc[UR36][R4.64+0xe0], R12 ;  /* 0x0000e00c04005986 */ /* 0x0005e2000c101524 */
[----:B0-----:R-:W-:Y:S01]  /*101f0*/  PRMT R10, R9, 0x7610, R10 ;  /* 0x00007610090a7816 */ /* 0x001fe2000000000a */
[-C--:B------:R-:W-:Y:S01]  /*10200*/  FMUL R9, R216, R2.reuse ;  /* 0x00000002d8097220 */ /* 0x080fe20000400000 */
[----:B-1----:R-:W-:Y:S01]  /*10210*/  PRMT R11, R3, 0x7610, R11 ;  /* 0x00007610030b7816 */ /* 0x002fe2000000000b */
[----:B------:R-:W-:-:S03]  /*10220*/  FMUL R3, R215, R2 ;  /* 0x00000002d7037220 */ /* 0x000fc60000400000 */
[----:B------:R-:W-:Y:S02]  /*10230*/  F2FP.BF16.F32.PACK_AB R9, RZ, R9 ;  /* 0x00000009ff09723e */ /* 0x000fe400000010ff */
[----:B--2---:R-:W-:Y:S02]  /*10240*/  PRMT R12, R8, 0x7610, R12 ;  /* 0x00007610080c7816 */ /* 0x004fe4000000000c */
[----:B------:R-:W-:Y:S01]  /*10250*/  F2FP.BF16.F32.PACK_AB R8, RZ, R3 ;  /* 0x00000003ff08723e */ /* 0x000fe200000010ff */
[----:B------:R-:W-:Y:S01]  /*10260*/  FMUL R3, R214, R2 ;  /* 0x00000002d6037220 */ /* 0x000fe20000400000 */
[C---:B------:R-:W-:Y:S02]  /*10270*/  ISETP.GT.AND P4, PT, R0.reuse, 0x71, P2 ;  /* 0x000000710000780c */ /* 0x040fe40001784270 */
[----:B------:R-:W-:Y:S01]  /*10280*/  ISETP.GT.AND P5, PT, R0, 0x78, P3 ;  /* 0x000000780000780c */ /* 0x000fe20001fa4270 */
[----:B------:R0:W-:Y:S01]  /*10290*/  @P6 STG.E.U16 desc[UR36][R4.64+0xe2], R10 ;  /* 0x0000e20a04006986 */ /* 0x0001e2000c101524 */
[----:B------:R-:W-:-:S02]  /*102a0*/  PRMT R13, R9, 0x7610, R13 ;  /* 0x00007610090d7816 */ /* 0x000fc4000000000d */
[----:B------:R-:W-:Y:S01]  /*102b0*/  F2FP.BF16.F32.PACK_AB R9, RZ, R3 ;  /* 0x00000003ff09723e */ /* 0x000fe200000010ff */
[----:B------:R1:W-:Y:S01]  /*102c0*/  @P1 STG.E.U16 desc[UR36][R6.64+0xe0], R11 ;  /* 0x0000e00b06001986 */ /* 0x0003e2000c101524 */
[----:B------:R-:W-:Y:S01]  /*102d0*/  ISETP.GT.AND P0, PT, R0, 0x79, P3 ;  /* 0x000000790000780c */ /* 0x000fe20001f04270 */
[-C--:B------:R-:W-:Y:S01]  /*102e0*/  FMUL R3, R212, R2.reuse ;  /* 0x00000002d4037220 */ /* 0x080fe20000400000 */
[----:B------:R-:W-:Y:S02]  /*102f0*/  ISETP.GT.AND P1, PT, R0, 0x78, P2 ;  /* 0x000000780000780c */ /* 0x000fe40001724270 */
[----:B------:R-:W-:Y:S01]  /*10300*/  PRMT R14, R8, 0x7610, R14 ;  /* 0x00007610080e7816 */ /* 0x000fe2000000000e */
[----:B------:R-:W-:Y:S01]  /*10310*/  FMUL R8, R213, R2 ;  /* 0x00000002d5087220 */ /* 0x000fe20000400000 */
[----:B------:R-:W-:Y:S01]  /*10320*/  F2FP.BF16.F32.PACK_AB R3, RZ, R3 ;  /* 0x00000003ff03723e */ /* 0x000fe200000010ff */
[----:B------:R2:W-:Y:S01]  /*10330*/  @P4 STG.E.U16 desc[UR36][R6.64+0xe2], R12 ;  /* 0x0000e20c06004986 */ /* 0x0005e2000c101524 */
[----:B------:R-:W-:-:S02]  /*10340*/  ISETP.GT.AND P4, PT, R0, 0x79, P2 ;  /* 0x000000790000780c */ /* 0x000fc40001784270 */
[----:B0-----:R-:W-:Y:S01]  /*10350*/  F2FP.BF16.F32.PACK_AB R10, RZ, R8 ;  /* 0x00000008ff0a723e */ /* 0x001fe200000010ff */
[----:B------:R-:W-:Y:S01]  /*10360*/  @P5 STG.E.U16 desc[UR36][R4.64+0xf0], R13 ;  /* 0x0000f00d04005986 */ /* 0x000fe2000c101524 */
[----:B-1----:R-:W-:Y:S01]  /*10370*/  PRMT R11, R3, 0x7610, R11 ;  /* 0x00007610030b7816 */ /* 0x002fe2000000000b */
[-C--:B------:R-:W-:Y:S01]  /*10380*/  FMUL R3, R210, R2.reuse ;  /* 0x00000002d2037220 */ /* 0x080fe20000400000 */
[----:B------:R-:W-:Y:S01]  /*10390*/  FMUL R8, R211, R2 ;  /* 0x00000002d3087220 */ /* 0x000fe20000400000 */
[C---:B------:R-:W-:Y:S01]  /*103a0*/  ISETP.GT.AND P5, PT, R0.reuse, 0x80, P3 ;  /* 0x000000800000780c */ /* 0x040fe20001fa4270 */
[----:B------:R-:W-:Y:S01]  /*103b0*/  @P0 STG.E.U16 desc[UR36][R4.64+0xf2], R14 ;  /* 0x0000f20e04000986 */ /* 0x000fe2000c101524 */
[----:B------:R-:W-:-:S03]  /*103c0*/  ISETP.GT.AND P6, PT, R0, 0x81, P3 ;  /* 0x000000810000780c */ /* 0x000fc60001fc4270 */
[----:B------:R0:W-:Y:S01]  /*103d0*/  @P1 STG.E.U16 desc[UR36][R6.64+0xf0], R9 ;  /* 0x0000f00906001986 */ /* 0x0001e2000c101524 */
[----:B------:R-:W-:-:S04]  /*103e0*/  F2FP.BF16.F32.PACK_AB R8, RZ, R8 ;  /* 0x00000008ff08723e */ /* 0x000fc800000010ff */
[----:B--2---:R-:W-:Y:S01]  /*103f0*/  PRMT R12, R8, 0x7610, R12 ;  /* 0x00007610080c7816 */ /* 0x004fe2000000000c */
[-C--:B------:R-:W-:Y:S01]  /*10400*/  FMUL R8, R208, R2.reuse ;  /* 0x00000002d0087220 */ /* 0x080fe20000400000 */
[----:B0-----:R-:W-:Y:S01]  /*10410*/  F2FP.BF16.F32.PACK_AB R9, RZ, R3 ;  /* 0x00000003ff09723e */ /* 0x001fe200000010ff */
[----:B------:R-:W-:Y:S01]  /*10420*/  FMUL R3, R209, R2 ;  /* 0x00000002d1037220 */ /* 0x000fe20000400000 */
[----:B------:R0:W-:Y:S01]  /*10430*/  @P4 STG.E.U16 desc[UR36][R6.64+0xf2], R10 ;  /* 0x0000f20a06004986 */ /* 0x0001e2000c101524 */
[----:B------:R-:W-:-:S03]  /*10440*/  ISETP.GT.AND P0, PT, R0, 0x80, P2 ;  /* 0x000000800000780c */ /* 0x000fc60001704270 */
[----:B------:R-:W-:Y:S01]  /*10450*/  F2FP.BF16.F32.PACK_AB R3, RZ, R3 ;  /* 0x00000003ff03723e */ /* 0x000fe200000010ff */
[----:B------:R1:W-:Y:S01]  /*10460*/  @P5 STG.E.U16 desc[UR36][R4.64+0x100], R11 ;  /* 0x0001000b04005986 */ /* 0x0003e2000c101524 */
[----:B------:R-:W-:Y:S02]  /*10470*/  ISETP.GT.AND P1, PT, R0, 0x81, P2 ;  /* 0x000000810000780c */ /* 0x000fe40001724270 */
[----:B------:R-:W-:Y:S01]  /*10480*/  F2FP.BF16.F32.PACK_AB R8, RZ, R8 ;  /* 0x00000008ff08723e */ /* 0x000fe200000010ff */
[----:B------:R2:W-:Y:S01]  /*10490*/  @P6 STG.E.U16 desc[UR36][R4.64+0x102], R12 ;  /* 0x0001020c04006986 */ /* 0x0005e2000c101524 */
[----:B0-----:R-:W-:Y:S01]  /*104a0*/  PRMT R10, R9, 0x7610, R10 ;  /* 0x00007610090a7816 */ /* 0x001fe2000000000a */
[-C--:B------:R-:W-:Y:S01]  /*104b0*/  FMUL R9, R207, R2.reuse ;  /* 0x00000002cf097220 */ /* 0x080fe20000400000 */
[----:B-1----:R-:W-:Y:S01]  /*104c0*/  PRMT R11, R3, 0x7610, R11 ;  /* 0x00007610030b7816 */ /* 0x002fe2000000000b */
[----:B------:R-:W-:Y:S01]  /*104d0*/  FMUL R3, R206, R2 ;  /* 0x00000002ce037220 */ /* 0x000fe20000400000 */
[----:B------:R-:W-:-:S02]  /*104e0*/  ISETP.GT.AND P4, PT, R0, 0x88, P3 ;  /* 0x000000880000780c */ /* 0x000fc40001f84270 */
[----:B--2---:R-:W-:Y:S02]  /*104f0*/  PRMT R12, R8, 0x7610, R12 ;  /* 0x00007610080c7816 */ /* 0x004fe4000000000c */
[----:B------:R-:W-:Y:S01]  /*10500*/  F2FP.BF16.F32.PACK_AB R8, RZ, R3 ;  /* 0x00000003ff08723e */ /* 0x000fe200000010ff */
[-C--:B------:R-:W-:Y:S01]  /*10510*/  FMUL R3, R205, R2.reuse ;  /* 0x00000002cd037220 */ /* 0x080fe20000400000 */
[----:B------:R-:W-:Y:S02]  /*10520*/  F2FP.BF16.F32.PACK_AB R9, RZ, R9 ;  /* 0x00000009ff09723e */ /* 0x000fe400000010ff */
[C---:B------:R-:W-:Y:S01]  /*10530*/  ISETP.GT.AND P5, PT, R0.reuse, 0x89, P3 ;  /* 0x000000890000780c */ /* 0x040fe20001fa4270 */
[----:B------:R0:W-:Y:S01]  /*10540*/  @P0 STG.E.U16 desc[UR36][R6.64+0x100], R10 ;  /* 0x0001000a06000986 */ /* 0x0001e2000c101524 */
[----:B------:R-:W-:Y:S02]  /*10550*/  PRMT R13, R9, 0x7610, R13 ;  /* 0x00007610090d7816 */ /* 0x000fe4000000000d */
[----:B------:R-:W-:Y:S01]  /*10560*/  F2FP.BF16.F32.PACK_AB R9, RZ, R3 ;  /* 0x00000003ff09723e */ /* 0x000fe200000010ff */
[----:B------:R1:W-:Y:S01]  /*10570*/  @P1 STG.E.U16 desc[UR36][R6.64+0x102], R11 ;  /* 0x0001020b06001986 */ /* 0x0003e2000c101524 */
[C---:B------:R-:W-:Y:S01]  /*10580*/  ISETP.GT.AND P0, PT, R0.reuse, 0x88, P2 ;  /* 0x000000880000780c */ /* 0x040fe20001704270 */
[----:B------:R-:W-:Y:S01]  /*10590*/  FMUL R3, R203, R2 ;  /* 0x00000002cb037220 */ /* 0x000fe20000400000 */
[----:B------:R-:W-:-:S02]  /*105a0*/  ISETP.GT.AND P1, PT, R0, 0x89, P2 ;  /* 0x000000890000780c */ /* 0x000fc40001724270 */
[----:B------:R-:W-:Y:S01]  /*105b0*/  PRMT R14, R8, 0x7610, R14 ;  /* 0x00007610080e7816 */ /* 0x000fe2000000000e */
[----:B------:R-:W-:Y:S01]  /*105c0*/  FMUL R8, R204, R2 ;  /* 0x00000002cc087220 */ /* 0x000fe20000400000 */
[----:B------:R-:W-:Y:S01]  /*105d0*/  F2FP.BF16.F32.PACK_AB R3, RZ, R3 ;  /* 0x00000003ff03723e */ /* 0x000fe200000010ff */
[----:B------:R2:W-:Y:S01]  /*105e0*/  @P4 STG.E.U16 desc[UR36][R4.64+0x110], R12 ;  /* 0x0001100c04004986 */ /* 0x0005e2000c101524 */
[----:B------:R-:W-:Y:S02]  /*105f0*/  ISETP.GT.AND P4, PT, R0, 0x90, P3 ;  /* 0x000000900000780c */ /* 0x000fe40001f84270 */
        /* <DEDUP_REMOVED lines=9> */
[----:B------:R-:W-:Y:S02]  /*10690*/  F2FP.BF16.F32.PACK_AB R8, RZ, R8 ;  /* 0x00000008ff08723e */ /* 0x000fe400000010ff */
[----:B------:R-:W-:Y:S01]  /*106a0*/  ISETP.GT.AND P1, PT, R0, 0x91, P2 ;  /* 0x000000910000780c */ /* 0x000fe20001724270 */
[----:B------:R1:W-:Y:S01]  /*106b0*/  @P4 STG.E.U16 desc[UR36][R4.64+0x120], R10 ;  /* 0x0001200a04004986 */ /* 0x0003e2000c101524 */
[----:B--2---:R-:W-:Y:S01]  /*106c0*/  PRMT R12, R8, 0x7610, R12 ;  /* 0x00007610080c7816 */ /* 0x004fe2000000000c */
[-C--:B------:R-:W-:Y:S01]  /*106d0*/  FMUL R8, R199, R2.reuse ;  /* 0x00000002c7087220 */ /* 0x080fe20000400000 */
[----:B0-----:R-:W-:Y:S01]  /*106e0*/  F2FP.BF16.F32.PACK_AB R9, RZ, R3 ;  /* 0x00000003ff09723e */ /* 0x001fe200000010ff */
[----:B------:R-:W-:Y:S01]  /*106f0*/  FMUL R3, R200, R2 ;  /* 0x00000002c8037220 */ /* 0x000fe20000400000 */
[----:B------:R-:W-:Y:S01]  /*10700*/  ISETP.GT.AND P4, PT, R0, 0x98, P3 ;  /* 0x000000980000780c */ /* 0x000fe20001f84270 */
[----:B------:R0:W-:Y:S03]  /*10710*/  @P5 STG.E.U16 desc[UR36][R4.64+0x122], R11 ;  /* 0x0001220b04005986 */ /* 0x0001e6000c101524 */
[----:B------:R-:W-:-:S02]  /*10720*/  F2FP.BF16.F32.PACK_AB R3, RZ, R3 ;  /* 0x00000003ff03723e */ /* 0x000fc400000010ff */
[----:B-1----:R-:W-:Y:S01]  /*10730*/  PRMT R10, R9, 0x7610, R10 ;  /* 0x00007610090a7816 */ /* 0x002fe2000000000a */
[----:B------:R-:W-:Y:S01]  /*10740*/  FMUL R9, R198, R2 ;  /* 0x00000002c6097220 */ /* 0x000fe20000400000 */
[----:B------:R-:W-:Y:S01]  /*10750*/  F2FP.BF16.F32.PACK_AB R8, RZ, R8 ;  /* 0x00000008ff08723e */ /* 0x000fe200000010ff */
[----:B------:R1:W-:Y:S01]  /*10760*/  @P0 STG.E.U16 desc[UR36][R6.64+0x120], R12 ;  /* 0x0001200c06000986 */ /* 0x0003e2000c101524 */
[----:B0-----:R-:W-:Y:S01]  /*10770*/  PRMT R11, R3, 0x7610, R11 ;  /* 0x00007610030b7816 */ /* 0x001fe2000000000b */
[----:B------:R-:W-:Y:S01]  /*10780*/  FMUL R3, R197, R2 ;  /* 0x00000002c5037220 */ /* 0x000fe20000400000 */
[C---:B------:R-:W-:Y:S01]  /*10790*/  ISETP.GT.AND P5, PT, R0.reuse, 0x99, P3 ;  /* 0x000000990000780c */ /* 0x040fe20001fa4270 */
[----:B------:R0:W-:Y:S01]  /*107a0*/  @P1 STG.E.U16 desc[UR36][R6.64+0x122], R10 ;  /* 0x0001220a06001986 */ /* 0x0001e2000c101524 */
[----:B------:R-:W-:Y:S02]  /*107b0*/  ISETP.GT.AND P1, PT, R0, 0x98, P2 ;  /* 0x000000980000780c */ /* 0x000fe40001724270 */
[----:B------:R-:W-:-:S02]  /*107c0*/  F2FP.BF16.F32.PACK_AB R9, RZ, R9 ;  /* 0x00000009ff09723e */ /* 0x000fc400000010ff */
[----:B-1----:R-:W-:Y:S02]  /*107d0*/  PRMT R12, R8, 0x7610, R12 ;  /* 0x00007610080c7816 */ /* 0x002fe4000000000c */
[----:B------:R-:W-:Y:S01]  /*107e0*/  F2FP.BF16.F32.PACK_AB R8, RZ, R3 ;  /* 0x00000003ff08723e */ /* 0x000fe200000010ff */
[-C--:B------:R-:W-:Y:S01]  /*107f0*/  FMUL R3, R196, R2.reuse ;  /* 0x00000002c4037220 */ /* 0x080fe20000400000 */
[C---:B------:R-:W-:Y:S01]  /*10800*/  ISETP.GT.AND P0, PT, R0.reuse, 0x99, P2 ;  /* 0x000000990000780c */ /* 0x040fe20001704270 */
[----:B------:R1:W-:Y:S01]  /*10810*/  @P4 STG.E.U16 desc[UR36][R4.64+0x130], R11 ;  /* 0x0001300b04004986 */ /* 0x0003e2000c101524 */
[----:B------:R-:W-:Y:S02]  /*10820*/  ISETP.GT.AND P4, PT, R0, 0xa0, P3 ;  /* 0x000000a00000780c */ /* 0x000fe40001f84270 */
[----:B------:R-:W-:Y:S02]  /*10830*/  PRMT R13, R9, 0x7610, R13 ;  /* 0x00007610090d7816 */ /* 0x000fe4000000000d */
        /* <DEDUP_REMOVED lines=68> */
[----:B------:R-:W-:Y:S02]  /*10c80*/  ISETP.GT.AND P1, PT, R0, 0xb8, P2 ;  /* 0x000000b80000780c */ /* 0x000fe40001724270 */
[----:B------:R-:W-:Y:S02]  /*10c90*/  F2FP.BF16.F32.PACK_AB R8, RZ, R8 ;  /* 0x00000008ff08723e */ /* 0x000fe400000010ff */
[----:B0-----:R-:W-:Y:S01]  /*10ca0*/  PRMT R10, R9, 0x7610, R10 ;  /* 0x00007610090a7816 */ /* 0x001fe2000000000a */
[-C--:B------:R-:W-:Y:S01]  /*10cb0*/  FMUL R9, R180, R2.reuse ;  /* 0x00000002b4097220 */ /* 0x080fe20000400000 */
[----:B-1----:R-:W-:Y:S01]  /*10cc0*/  PRMT R11, R3, 0x7610, R11 ;  /* 0x00007610030b7816 */ /* 0x002fe2000000000b */
[----:B------:R-:W-:Y:S01]  /*10cd0*/  FMUL R3, R179, R2 ;  /* 0x00000002b3037220 */ /* 0x000fe20000400000 */
[----:B------:R0:W-:Y:S02]  /*10ce0*/  @P5 STG.E.U16 desc[UR36][R4.64+0x170], R12 ;  /* 0x0001700c04005986 */ /* 0x0001e4000c101524 */
[----:B------:R-:W-:-:S02]  /*10cf0*/  F2FP.BF16.F32.PACK_AB R9, RZ, R9 ;  /* 0x00000009ff09723e */ /* 0x000fc400000010ff */
[C---:B------:R-:W-:Y:S02]  /*10d00*/  ISETP.GT.AND P4, PT, R0.reuse, 0xb9, P2 ;  /* 0x000000b90000780c */ /* 0x040fe40001784270 */
[----:B------:R-:W-:Y:S02]  /*10d10*/  ISETP.GT.AND P5, PT, R0, 0xc0, P3 ;  /* 0x000000c00000780c */ /* 0x000fe40001fa4270 */
[----:B0-----:R-:W-:Y:S02]  /*10d20*/  PRMT R12, R8, 0x7610, R12 ;  /* 0x00007610080c7816 */ /* 0x001fe4000000000c */
[----:B------:R-:W-:Y:S01]  /*10d30*/  F2FP.BF16.F32.PACK_AB R8, RZ, R3 ;  /* 0x00000003ff08723e */ /* 0x000fe200000010ff */
[----:B------:R-:W-:Y:S01]  /*10d40*/  FMUL R3, R178, R2 ;  /* 0x00000002b2037220 */ /* 0x000fe20000400000 */
[----:B------:R-:W-:Y:S01]  /*10d50*/  PRMT R13, R9, 0x7610, R13 ;  /* 0x00007610090d7816 */ /* 0x000fe2000000000d */
[----:B------:R0:W-:Y:S01]  /*10d60*/  @P6 STG.E.U16 desc[UR36][R4.64+0x172], R10 ;  /* 0x0001720a04006986 */ /* 0x0001e2000c101524 */
[----:B------:R-:W-:-:S02]  /*10d70*/  ISETP.GT.AND P0, PT, R0, 0xc1, P3 ;  /* 0x000000c10000780c */ /* 0x000fc40001f04270 */
[----:B------:R-:W-:Y:S01]  /*10d80*/  F2FP.BF16.F32.PACK_AB R9, RZ, R3 ;  /* 0x00000003ff09723e */ /* 0x000fe200000010ff */
[----:B------:R1:W-:Y:S01]  /*10d90*/  @P1 STG.E.U16 desc[UR36][R6.64+0x170], R11 ;  /* 0x0001700b06001986 */ /* 0x0003e2000c101524 */
[-C--:B------:R-:W-:Y:S01]  /*10da0*/  FMUL R3, R176, R2.reuse ;  /* 0x00000002b0037220 */ /* 0x080fe20000400000 */
[----:B------:R-:W-:Y:S02]  /*10db0*/  ISETP.GT.AND P1, PT, R0, 0xc0, P2 ;  /* 0x000000c00000780c */ /* 0x000fe40001724270 */
        /* <DEDUP_REMOVED lines=40> */
[C---:B------:R-:W-:Y:S01]  /*11040*/  ISETP.GT.AND P0, PT, R0.reuse, 0xd0, P2 ;  /* 0x000000d00000780c */ /* 0x040fe20001704270 */
        /* <DEDUP_REMOVED lines=11> */
[----:B------:R-:W-:Y:S01]  /*11100*/  ISETP.GT.AND P5, PT, R0, 0xd9, P3 ;  /* 0x000000d90000780c */ /* 0x000fe20001fa4270 */
[----:B------:R-:W-:Y:S01]  /*11110*/  FMUL R8, R166, R2 ;  /* 0x00000002a6087220 */ /* 0x000fe20000400000 */
[----:B------:R-:W-:Y:S01]  /*11120*/  @P0 STG.E.U16 desc[UR36][R6.64+0x1a0], R14 ;  /* 0x0001a00e06000986 */ /* 0x000fe2000c101524 */
[----:B------:R-:W-:-:S03]  /*11130*/  ISETP.GT.AND P0, PT, R0, 0xd8, P2 ;  /* 0x000000d80000780c */ /* 0x000fc60001704270 */
[----:B------:R0:W-:Y:S01]  /*11140*/  @P1 STG.E.U16 desc[UR36][R6.64+0x1a2], R9 ;  /* 0x0001a20906001986 */ /* 0x0001e2000c101524 */
[----:B------:R-:W-:Y:S02]  /*11150*/  F2FP.BF16.F32.PACK_AB R8, RZ, R8 ;  /* 0x00000008ff08723e */ /* 0x000fe400000010ff */
[----:B------:R-:W-:Y:S02]  /*11160*/  ISETP.GT.AND P1, PT, R0, 0xd9, P2 ;  /* 0x000000d90000780c */ /* 0x000fe40001724270 */
        /* <DEDUP_REMOVED lines=16> */
[----:B------:R1:W-:Y:S01]  /*11270*/  @P1 STG.E.U16 desc[UR36][R6.64+0x1b2], R10 ;  /* 0x0001b20a06001986 */ /* 0x0003e2000c101524 */
[----:B------:R-:W-:Y:S02]  /*11280*/  ISETP.GT.AND P1, PT, R0, 0xe0, P2 ;  /* 0x000000e00000780c */ /* 0x000fe40001724270 */
[----:B0-----:R-:W-:Y:S02]  /*11290*/  PRMT R12, R8, 0x7610, R12 ;  /* 0x00007610080c7816 */ /* 0x001fe4000000000c */
[----:B------:R-:W-:Y:S01]  /*112a0*/  F2FP.BF16.F32.PACK_AB R8, RZ, R3 ;  /* 0x00000003ff08723e */ /* 0x000fe200000010ff */
[-C--:B------:R-:W-:Y:S01]  /*112b0*/  FMUL R3, R160, R2.reuse ;  /* 0x00000002a0037220 */ /* 0x080fe20000400000 */
[----:B------:R-:W-:Y:S01]  /*112c0*/  ISETP.GT.AND P0, PT, R0, 0xe1, P2 ;  /* 0x000000e10000780c */ /* 0x000fe20001704270 */
[----:B------:R0:W-:Y:S01]  /*112d0*/  @P4 STG.E.U16 desc[UR36][R4.64+0x1c0], R11 ;  /* 0x0001c00b04004986 */ /* 0x0001e2000c101524 */
[----:B-1----:R-:W-:Y:S02]  /*112e0*/  PRMT R10, R9, 0x7610, R10 ;  /* 0x00007610090a7816 */ /* 0x002fe4000000000a */
[----:B------:R-:W-:Y:S01]  /*112f0*/  PRMT R13, R8, 0x7610, R13 ;  /* 0x00007610080d7816 */ /* 0x000fe2000000000d */
[----:B------:R-:W-:Y:S01]  /*11300*/  @P5 STG.E.U16 desc[UR36][R4.64+0x1c2], R12 ;  /* 0x0001c20c04005986 */ /* 0x000fe2000c101524 */
[----:B------:R-:W-:Y:S01]  /*11310*/  FMUL R8, R159, R2 ;  /* 0x000000029f087220 */ /* 0x000fe20000400000 */
[----:B------:R-:W-:-:S02]  /*11320*/  ISETP.GT.AND P4, PT, R0, 0xe8, P3 ;  /* 0x000000e80000780c */ /* 0x000fc40001f84270 */
[----:B------:R-:W-:Y:S01]  /*11330*/  F2FP.BF16.F32.PACK_AB R9, RZ, R3 ;  /* 0x00000003ff09723e */ /* 0x000fe200000010ff */
[----:B------:R-:W-:Y:S01]  /*11340*/  FMUL R3, R158, R2 ;  /* 0x000000029e037220 */ /* 0x000fe20000400000 */
[C---:B------:R-:W-:Y:S02]  /*11350*/  ISETP.GT.AND P5, PT, R0.reuse, 0xe9, P3 ;  /* 0x000000e90000780c */ /* 0x040fe40001fa4270 */
[----:B------:R-:W-:Y:S02]  /*11360*/  ISETP.GT.AND P6, PT, R0, 0xe8, P2 ;  /* 0x000000e80000780c */ /* 0x000fe400017c4270 */
[----:B------:R-:W-:Y:S01]  /*11370*/  F2FP.BF16.F32.PACK_AB R8, RZ, R8 ;  /* 0x00000008ff08723e */ /* 0x000fe200000010ff */
[----:B------:R1:W-:Y:S01]  /*11380*/  @P1 STG.E.U16 desc[UR36][R6.64+0x1c0], R10 ;  /* 0x0001c00a06001986 */ /* 0x0003e2000c101524 */
[----:B------:R-:W-:Y:S02]  /*11390*/  F2FP.BF16.F32.PACK_AB R3, RZ, R3 ;  /* 0x00000003ff03723e */ /* 0x000fe400000010ff */
[----:B0-----:R-:W-:-:S02]  /*113a0*/  PRMT R11, R8, 0x7610, R11 ;  /* 0x00007610080b7816 */ /* 0x001fc4000000000b */
[----:B------:R-:W-:Y:S01]  /*113b0*/  PRMT R18, R3, 0x7610, R18 ;  /* 0x0000761003127816 */ /* 0x000fe20000000012 */
[----:B------:R0:W-:Y:S01]  /*113c0*/  @P0 STG.E.U16 desc[UR36][R6.64+0x1c2], R13 ;  /* 0x0001c20d06000986 */ /* 0x0001e2000c101524 */
[----:B-1----:R-:W-:Y:S01]  /*113d0*/  PRMT R10, R9, 0x7610, R10 ;  /* 0x00007610090a7816 */ /* 0x002fe2000000000a */
[----:B------:R-:W-:-:S04]  /*113e0*/  FMUL R3, R157, R2 ;  /* 0x000000029d037220 */ /* 0x000fc80000400000 */
[----:B------:R-:W-:Y:S01]  /*113f0*/  @P4 STG.E.U16 desc[UR36][R4.64+0x1d0], R10 ;  /* 0x0001d00a04004986 */ /* 0x000fe2000c101524 */
[----:B------:R-:W-:-:S03]  /*11400*/  ISETP.GT.AND P4, PT, R0, 0xe9, P2 ;  /* 0x000000e90000780c */ /* 0x000fc60001784270 */
[----:B------:R1:W-:Y:S01]  /*11410*/  @P5 STG.E.U16 desc[UR36][R4.64+0x1d2], R11 ;  /* 0x0001d20b04005986 */ /* 0x0003e2000c101524 */
[----:B------:R-:W-:-:S03]  /*11420*/  ISETP.GT.AND P5, PT, R0, 0xf0, P3 ;  /* 0x000000f00000780c */ /* 0x000fc60001fa4270 */
[----:B------:R-:W-:Y:S01]  /*11430*/  @P6 STG.E.U16 desc[UR36][R6.64+0x1d0], R18 ;  /* 0x0001d01206006986 */ /* 0x000fe2000c101524 */
[----:B------:R-:W-:Y:S01]  /*11440*/  ISETP.GT.AND P6, PT, R0, 0xf1, P3 ;  /* 0x000000f10000780c */ /* 0x000fe20001fc4270 */
[-C--:B------:R-:W-:Y:S01]  /*11450*/  FMUL R8, R156, R2.reuse ;  /* 0x000000029c087220 */ /* 0x080fe20000400000 */
[----:B------:R-:W-:Y:S01]  /*11460*/  FMUL R9, R155, R2 ;  /* 0x000000029b097220 */ /* 0x000fe20000400000 */
[----:B0-----:R-:W-:-:S03]  /*11470*/  F2FP.BF16.F32.PACK_AB R13, RZ, R3 ;  /* 0x00000003ff0d723e */ /* 0x001fc600000010ff */
[----:B------:R-:W-:Y:S02]  /*11480*/  F2FP.BF16.F32.PACK_AB R14, RZ, R8 ;  /* 0x00000008ff0e723e */ /* 0x000fe400000010ff */
[----:B------:R-:W-:Y:S01]  /*11490*/  F2FP.BF16.F32.PACK_AB R15, RZ, R9 ;  /* 0x00000009ff0f723e */ /* 0x000fe200000010ff */
[----:B------:R-:W-:Y:S01]  /*114a0*/  @P4 STG.E.U16 desc[UR36][R6.64+0x1d2], R13 ;  /* 0x0001d20d06004986 */ /* 0x000fe2000c101524 */
[----:B------:R-:W-:-:S03]  /*114b0*/  ISETP.GT.AND P4, PT, R0, 0xf1, P2 ;  /* 0x000000f10000780c */ /* 0x000fc60001784270 */
[----:B------:R-:W-:Y:S04]  /*114c0*/  @P5 STG.E.U16 desc[UR36][R4.64+0x1e0], R14 ;  /* 0x0001e00e04005986 */ /* 0x000fe8000c101524 */
[----:B------:R-:W-:Y:S01]  /*114d0*/  @P6 STG.E.U16 desc[UR36][R4.64+0x1e2], R15 ;  /* 0x0001e20f04006986 */ /* 0x000fe2000c101524 */
[----:B------:R-:W-:Y:S01]  /*114e0*/  ISETP.GT.AND P6, PT, R0, 0xf0, P2 ;  /* 0x000000f00000780c */ /* 0x000fe200017c4270 */
[-C--:B-1----:R-:W-:Y:S01]  /*114f0*/  FMUL R11, R154, R2.reuse ;  /* 0x000000029a0b7220 */ /* 0x082fe20000400000 */
[----:B------:R-:W-:-:S04]  /*11500*/  FMUL R12, R23, R2 ;  /* 0x00000002170c7220 */ /* 0x000fc80000400000 */
[----:B------:R-:W-:Y:S02]  /*11510*/  F2FP.BF16.F32.PACK_AB R11, RZ, R11 ;  /* 0x0000000bff0b723e */ /* 0x000fe400000010ff */
[----:B------:R-:W-:Y:S02]  /*11520*/  F2FP.BF16.F32.PACK_AB R12, RZ, R12 ;  /* 0x0000000cff0c723e */ /* 0x000fe400000010ff */
[C---:B------:R-:W-:Y:S02]  /*11530*/  ISETP.GT.AND P5, PT, R0.reuse, 0xf8, P3 ;  /* 0x000000f80000780c */ /* 0x040fe40001fa4270 */
[----:B------:R-:W-:Y:S01]  /*11540*/  ISETP.GT.AND P3, PT, R0, 0xf9, P3 ;  /* 0x000000f90000780c */ /* 0x000fe20001f64270 */
[----:B------:R-:W-:Y:S01]  /*11550*/  @P6 STG.E.U16 desc[UR36][R6.64+0x1e0], R11 ;  /* 0x0001e00b06006986 */ /* 0x000fe2000c101524 */
[----:B------:R-:W-:-:S03]  /*11560*/  FMUL R10, R22, R2 ;  /* 0x00000002160a7220 */ /* 0x000fc60000400000 */
[----:B------:R0:W-:Y:S01]  /*11570*/  @P4 STG.E.U16 desc[UR36][R6.64+0x1e2], R12 ;  /* 0x0001e20c06004986 */ /* 0x0001e2000c101524 */
[----:B------:R-:W-:Y:S01]  /*11580*/  ISETP.GT.AND P4, PT, R0, 0xf8, P2 ;  /* 0x000000f80000780c */ /* 0x000fe20001784270 */
[-C--:B------:R-:W-:Y:S01]  /*11590*/  FMUL R9, R21, R2.reuse ;  /* 0x0000000215097220 */ /* 0x080fe20000400000 */
[-C--:B------:R-:W-:Y:S01]  /*115a0*/  FMUL R8, R19, R2.reuse ;  /* 0x0000000213087220 */ /* 0x080fe20000400000 */
[----:B------:R-:W-:Y:S01]  /*115b0*/  FMUL R3, R20, R2 ;  /* 0x0000000214037220 */ /* 0x000fe20000400000 */
[----:B------:R-:W-:Y:S02]  /*115c0*/  F2FP.BF16.F32.PACK_AB R10, RZ, R10 ;  /* 0x0000000aff0a723e */ /* 0x000fe400000010ff */
[----:B------:R-:W-:Y:S02]  /*115d0*/  ISETP.GT.AND P2, PT, R0, 0xf9, P2 ;  /* 0x000000f90000780c */ /* 0x000fe40001744270 */
[----:B------:R-:W-:Y:S02]  /*115e0*/  F2FP.BF16.F32.PACK_AB R9, RZ, R9 ;  /* 0x00000009ff09723e */ /* 0x000fe400000010ff */
[----:B------:R-:W-:-:S02]  /*115f0*/  F2FP.BF16.F32.PACK_AB R8, RZ, R8 ;  /* 0x00000008ff08723e */ /* 0x000fc400000010ff */
[----:B------:R-:W-:Y:S01]  /*11600*/  F2FP.BF16.F32.PACK_AB R3, RZ, R3 ;  /* 0x00000003ff03723e */ /* 0x000fe200000010ff */
[----:B------:R-:W-:Y:S01]  /*11610*/  @P5 STG.E.U16 desc[UR36][R4.64+0x1f0], R10 ;  /* 0x0001f00a04005986 */ /* 0x000fe2000c101524 */
[----:B0-----:R-:W-:Y:S01]  /*11620*/  PRMT R12, R8, 0x7610, R12 ;  /* 0x00007610080c7816 */ /* 0x001fe2000000000c */
[----:B------:R-:W-:Y:S01]  /*11630*/  @P4 IMAD.MOV.U32 R8, RZ, RZ, R6 ;  /* 0x000000ffff084224 */ /* 0x000fe200078e0006 */
[----:B------:R-:W-:Y:S01]  /*11640*/  PRMT R11, R3, 0x7610, R11 ;  /* 0x00007610030b7816 */ /* 0x000fe2000000000b */
[----:B------:R0:W-:Y:S01]  /*11650*/  @P3 STG.E.U16 desc[UR36][R4.64+0x1f2], R9 ;  /* 0x0001f20904003986 */ /* 0x0001e2000c101524 */
[----:B------:R-:W-:Y:S01]  /*11660*/  USHF.L.U32 UR12, UR8, 0x8, URZ ;  /* 0x00000008080c7899 */ /* 0x000fe2000800063f */
[----:B------:R-:W-:Y:S01]  /*11670*/  ISETP.GT.AND P1, PT, R153, 0x80, PT ;  /* 0x000000809900780c */ /* 0x000fe20003f24270 */
[----:B------:R-:W-:Y:S01]  /*11680*/  USHF.L.U64.HI UR11, UR8, 0x8, UR9 ;  /* 0x00000008080b7899 */ /* 0x000fe20008010209 */
[----:B0-----:R-:W-:-:S03]  /*11690*/  @P4 IMAD.MOV.U32 R9, RZ, RZ, R7 ;  /* 0x000000ffff094224 */ /* 0x001fc600078e0007 */
[----:B------:R-:W-:Y:S02]  /*116a0*/  IMAD.U32 R3, RZ, RZ, UR12 ;  /* 0x0000000cff037e24 */ /* 0x000fe4000f8e00ff */
[----:B------:R0:W-:Y:S01]  /*116b0*/  @P4 STG.E.U16 desc[UR36][R8.64+0x1f0], R11 ;  /* 0x0001f00b08004986 */ /* 0x0001e2000c101524 */
[C---:B------:R-:W-:Y:S02]  /*116c0*/  ISETP.GT.AND P3, PT, R0.reuse, RZ, P1 ;  /* 0x000000ff0000720c */ /* 0x040fe40000f64270 */
[----:B------:R-:W-:Y:S01]  /*116d0*/  ISETP.GT.AND P4, PT, R0, 0x1, P1 ;  /* 0x000000010000780c */ /* 0x000fe20000f84270 */
[-C--:B------:R-:W-:Y:S01]  /*116e0*/  FMUL R24, R24, R2.reuse ;  /* 0x0000000218187220 */ /* 0x080fe20000400000 */
[----:B------:R-:W-:Y:S01]  /*116f0*/  FMUL R25, R25, R2 ;  /* 0x0000000219197220 */ /* 0x000fe20000400000 */
[----:B0-----:R-:W-:Y:S02]  /*11700*/  @P2 IMAD.MOV.U32 R8, RZ, RZ, R6 ;  /* 0x000000ffff082224 */ /* 0x001fe400078e0006 */
[----:B------:R-:W-:-:S02]  /*11710*/  @P2 IMAD.MOV.U32 R9, RZ, RZ, R7 ;  /* 0x000000ffff092224 */ /* 0x000fc400078e0007 */
[----:B------:R-:W-:-:S03]  /*11720*/  IMAD.U32 R7, RZ, RZ, UR11 ;  /* 0x0000000bff077e24 */ /* 0x000fc6000f8e00ff */
[----:B------:R0:W-:Y:S01]  /*11730*/  @P2 STG.E.U16 desc[UR36][R8.64+0x1f2], R12 ;  /* 0x0001f20c08002986 */ /* 0x0001e2000c101524 */
[C---:B------:R-:W-:Y:S02]  /*11740*/  IADD3 R6, P2, P6, R4.reuse, UR5, R3 ;  /* 0x0000000504067c10 */ /* 0x040fe4000fe5e003 */
[----:B------:R-:W-:Y:S02]  /*11750*/  IADD3 R4, P5, R4, UR12, RZ ;  /* 0x0000000c04047c10 */ /* 0x000fe4000ffbe0ff */
[----:B------:R-:W-:Y:S02]  /*11760*/  IADD3.X R7, R5, UR4, R7, P2, P6 ;  /* 0x0000000405077c10 */ /* 0x000fe400097ec407 */
[----:B------:R-:W-:Y:S02]  /*11770*/  ISETP.GT.AND P0, PT, R153, 0x88, PT ;  /* 0x000000889900780c */ /* 0x000fe40003f04270 */
[----:B------:R-:W-:Y:S02]  /*11780*/  F2FP.BF16.F32.PACK_AB R24, RZ, R24 ;  /* 0x00000018ff18723e */ /* 0x000fe400000010ff */
[----:B------:R-:W-:-:S02]  /*11790*/  IADD3.X R5, R5, UR11, RZ, P5, !PT ;  /* 0x0000000b05057c10 */ /* 0x000fc4000affe4ff */
[----:B------:R-:W-:Y:S02]  /*117a0*/  F2FP.BF16.F32.PACK_AB R25, RZ, R25 ;  /* 0x00000019ff19723e */ /* 0x000fe400000010ff */
[C---:B------:R-:W-:Y:S01]  /*117b0*/  ISETP.GT.AND P2, PT, R0.reuse, RZ, P0 ;  /* 0x000000ff0000720c */ /* 0x040fe20000744270 */
[----:B------:R-:W-:Y:S01]  /*117c0*/  @P3 STG.E.U16 desc[UR36][R4.64], R24 ;  /* 0x0000001804003986 */ /* 0x000fe2000c101524 */
[----:B------:R-:W-:Y:S01]  /*117d0*/  ISETP.GT.AND P3, PT, R0, 0x1, P0 ;  /* 0x000000010000780c */ /* 0x000fe20000764270 */
[-C--:B------:R-:W-:Y:S02]  /*117e0*/  FMUL R26, R26, R2.reuse ;  /* 0x000000021a1a7220 */ /* 0x080fe40000400000 */
[----:B------:R-:W-:Y:S01]  /*117f0*/  @P4 STG.E.U16 desc[UR36][R4.64+0x2], R25 ;  /* 0x0000021904004986 */ /* 0x000fe2000c101524 */
[----:B------:R-:W-:Y:S01]  /*11800*/  ISETP.GT.AND P4, PT, R0, 0x8, P1 ;  /* 0x000000080000780c */ /* 0x000fe20000f84270 */
[-C--:B------:R-:W-:Y:S01]  /*11810*/  FMUL R27, R27, R2.reuse ;  /* 0x000000021b1b7220 */ /* 0x080fe20000400000 */
[----:B0-----:R-:W-:Y:S01]  /*11820*/  IADD3 R8, P5, R4, UR5, RZ ;  /* 0x0000000504087c10 */ /* 0x001fe2000ffbe0ff */
[----:B------:R-:W-:Y:S01]  /*11830*/  FMUL R28, R28, R2 ;  /* 0x000000021c1c7220 */ /* 0x000fe20000400000 */
[----:B------:R-:W-:-:S02]  /*11840*/  F2FP.BF16.F32.PACK_AB R26, RZ, R26 ;  /* 0x0000001aff1a723e */ /* 0x000fc400000010ff */
[----:B------:R-:W-:Y:S02]  /*11850*/  IADD3.X R9, R5, UR4, RZ, P5, !PT ;  /* 0x0000000405097c10 */ /* 0x000fe4000affe4ff */
[----:B------:R-:W-:Y:S02]  /*11860*/  F2FP.BF16.F32.PACK_AB R27, RZ, R27 ;  /* 0x0000001bff1b723e */ /* 0x000fe400000010ff */
[----:B------:R-:W-:Y:S01]  /*11870*/  F2FP.BF16.F32.PACK_AB R28, RZ, R28 ;  /* 0x0000001cff1c723e */ /* 0x000fe200000010ff */
[----:B------:R-:W-:Y:S01]  /*11880*/  @P2 STG.E.U16 desc[UR36][R8.64], R26 ;  /* 0x0000001a08002986 */ /* 0x000fe2000c101524 */
[C---:B------:R-:W-:Y:S02]  /*11890*/  ISETP.GT.AND P5, PT, R0.reuse, 0x9, P1 ;  /* 0x000000090000780c */ /* 0x040fe40000fa4270 */
[C---:B------:R-:W-:Y:S01]  /*118a0*/  ISETP.GT.AND P2, PT, R0.reuse, 0x8, P0 ;  /* 0x000000080000780c */ /* 0x040fe20000744270 */
[----:B------:R-:W-:Y:S01]  /*118b0*/  @P3 STG.E.U16 desc[UR36][R8.64+0x2], R27 ;  /* 0x0000021b08003986 */ /* 0x000fe2000c101524 */
[-C--:B------:R-:W-:Y:S01]  /*118c0*/  FMUL R29, R29, R2.reuse ;  /* 0x000000021d1d7220 */ /* 0x080fe20000400000 */
[----:B------:R-:W-:Y:S01]  /*118d0*/  ISETP.GT.AND P3, PT, R0, 0x9, P0 ;  /* 0x000000090000780c */ /* 0x000fe20000764270 */
[-C--:B------:R-:W-:Y:S01]  /*118e0*/  FMUL R30, R30, R2.reuse ;  /* 0x000000021e1e7220 */ /* 0x080fe20000400000 */
[----:B------:R-:W-:Y:S01]  /*118f0*/  @P4 STG.E.U16 desc[UR36][R4.64+0x10], R28 ;  /* 0x0000101c04004986 */ /* 0x000fe2000c101524 */
[----:B------:R-:W-:Y:S01]  /*11900*/  ISETP.GT.AND P4, PT, R0, 0x10, P1 ;  /* 0x000000100000780c */ /* 0x000fe20000f84270 */
[-C--:B------:R-:W-:Y:S01]  /*11910*/  FMUL R31, R31, R2.reuse ;  /* 0x000000021f1f7220 */ /* 0x080fe20000400000 */
[----:B------:R-:W-:Y:S01]  /*11920*/  IADD3 R10, P6, R4, UR5, RZ ;  /* 0x00000005040a7c10 */ /* 0x000fe2000ffde0ff */
[----:B------:R-:W-:Y:S01]  /*11930*/  FMUL R32, R32, R2 ;  /* 0x0000000220207220 */ /* 0x000fe20000400000 */
[----:B------:R-:W-:-:S02]  /*11940*/  F2FP.BF16.F32.PACK_AB R29, RZ, R29 ;  /* 0x0000001dff1d723e */ /* 0x000fc400000010ff */
[----:B------:R-:W-:Y:S02]  /*11950*/  F2FP.BF16.F32.PACK_AB R30, RZ, R30 ;  /* 0x0000001eff1e723e */ /* 0x000fe400000010ff */
[----:B------:R-:W-:Y:S02]  /*11960*/  IADD3.X R11, R5, UR4, RZ, P6, !PT ;  /* 0x00000004050b7c10 */ /* 0x000fe4000b7fe4ff */
[----:B------:R-:W-:Y:S01]  /*11970*/  F2FP.BF16.F32.PACK_AB R31, RZ, R31 ;  /* 0x0000001fff1f723e */ /* 0x000fe200000010ff */
[----:B------:R-:W-:Y:S01]  /*11980*/  @P5 STG.E.U16 desc[UR36][R4.64+0x12], R29 ;  /* 0x0000121d04005986 */ /* 0x000fe2000c101524 */
[----:B------:R-:W-:Y:S02]  /*11990*/  F2FP.BF16.F32.PACK_AB R32, RZ, R32 ;  /* 0x00000020ff20723e */ /* 0x000fe400000010ff */
[C---:B------:R-:W-:Y:S01]  /*119a0*/  ISETP.GT.AND P5, PT, R0.reuse, 0x11, P1 ;  /* 0x000000110000780c */ /* 0x040fe20000fa4270 */
[----:B------:R-:W-:Y:S01]  /*119b0*/  @P2 STG.E.U16 desc[UR36][R10.64+0x10], R30 ;  /* 0x0000101e0a002986 */ /* 0x000fe2000c101524 */
[----:B------:R-:W-:Y:S01]  /*119c0*/  ISETP.GT.AND P2, PT, R0, 0x10, P0 ;  /* 0x000000100000780c */ /* 0x000fe20000744270 */
[----:B------:R-:W-:-:S02]  /*119d0*/  FMUL R33, R33, R2 ;  /* 0x0000000221217220 */ /* 0x000fc40000400000 */
[----:B------:R-:W-:Y:S01]  /*119e0*/  @P3 STG.E.U16 desc[UR36][R6.64+0x12], R31 ;  /* 0x0000121f06003986 */ /* 0x000fe2000c101524 */
[----:B------:R-:W-:Y:S01]  /*119f0*/  ISETP.GT.AND P3, PT, R0, 0x11, P0 ;  /* 0x000000110000780c */ /* 0x000fe20000764270 */
[-C--:B------:R-:W-:Y:S02]  /*11a00*/  FMUL R34, R34, R2.reuse ;  /* 0x0000000222227220 */ /* 0x080fe40000400000 */
[----:B------:R-:W-:Y:S01]  /*11a10*/  @P4 STG.E.U16 desc[UR36][R4.64+0x20], R32 ;  /* 0x0000202004004986 */ /* 0x000fe2000c101524 */
[----:B------:R-:W-:Y:S01]  /*11a20*/  ISETP.GT.AND P4, PT, R0, 0x18, P1 ;  /* 0x000000180000780c */ /* 0x000fe20000f84270 */
[-C--:B------:R-:W-:Y:S01]  /*11a30*/  FMUL R35, R35, R2.reuse ;  /* 0x0000000223237220 */ /* 0x080fe20000400000 */
[----:B------:R-:W-:Y:S01]  /*11a40*/  FMUL R36, R36, R2 ;  /* 0x0000000224247220 */ /* 0x000fe20000400000 */
[----:B------:R-:W-:Y:S02]  /*11a50*/  F2FP.BF16.F32.PACK_AB R33, RZ, R33 ;  /* 0x00000021ff21723e */ /* 0x000fe400000010ff */
[----:B------:R-:W-:-:S02]  /*11a60*/  F2FP.BF16.F32.PACK_AB R34, RZ, R34 ;  /* 0x00000022ff22723e */ /* 0x000fc400000010ff */
[----:B------:R-:W-:Y:S01]  /*11a70*/  F2FP.BF16.F32.PACK_AB R35, RZ, R35 ;  /* 0x00000023ff23723e */ /* 0x000fe200000010ff */
[----:B------:R-:W-:Y:S01]  /*11a80*/  @P5 STG.E.U16 desc[UR36][R4.64+0x22], R33 ;  /* 0x0000222104005986 */ /* 0x000fe2000c101524 */
[----:B------:R-:W-:Y:S02]  /*11a90*/  F2FP.BF16.F32.PACK_AB R36, RZ, R36 ;  /* 0x00000024ff24723e */ /* 0x000fe400000010ff */
[C---:B------:R-:W-:Y:S01]  /*11aa0*/  ISETP.GT.AND P5, PT, R0.reuse, 0x19, P1 ;  /* 0x000000190000780c */ /* 0x040fe20000fa4270 */
[----:B------:R-:W-:Y:S01]  /*11ab0*/  @P2 STG.E.U16 desc[UR36][R6.64+0x20], R34 ;  /* 0x0000202206002986 */ /* 0x000fe2000c101524 */
[C---:B------:R-:W-:Y:S01]  /*11ac0*/  ISETP.GT.AND P2, PT, R0.reuse, 0x18, P0 ;  /* 0x000000180000780c */ /* 0x040fe20000744270 */
[-C--:B------:R-:W-:Y:S02]  /*11ad0*/  FMUL R37, R37, R2.reuse ;  /* 0x0000000225257220 */ /* 0x080fe40000400000 */
[----:B------:R-:W-:Y:S01]  /*11ae0*/  @P3 STG.E.U16 desc[UR36][R6.64+0x22], R35 ;  /* 0x0000222306003986 */ /* 0x000fe2000c101524 */
[----:B------:R-:W-:Y:S01]  /*11af0*/  ISETP.GT.AND P3, PT, R0, 0x19, P0 ;  /* 0x000000190000780c */ /* 0x000fe20000764270 */
[----:B------:R-:W-:-:S02]  /*11b00*/  FMUL R38, R38, R2 ;  /* 0x0000000226267220 */ /* 0x000fc40000400000 */
[----:B------:R-:W-:Y:S01]  /*11b10*/  @P4 STG.E.U16 desc[UR36][R4.64+0x30], R36 ;  /* 0x0000302404004986 */ /* 0x000fe2000c101524 */
[----:B------:R-:W-:Y:S01]  /*11b20*/  ISETP.GT.AND P4, PT, R0, 0x20, P1 ;  /* 0x000000200000780c */ /* 0x000fe20000f84270 */
[-C--:B------:R-:W-:Y:S01]  /*11b30*/  FMUL R39, R39, R2.reuse ;  /* 0x0000000227277220 */ /* 0x080fe20000400000 */
[----:B------:R-:W-:Y:S01]  /*11b40*/  FMUL R40, R40, R2 ;  /* 0x0000000228287220 */ /* 0x000fe20000400000 */
[----:B------:R-:W-:Y:S02]  /*11b50*/  F2FP.BF16.F32.PACK_AB R37, RZ, R37 ;  /* 0x00000025ff25723e */ /* 0x000fe400000010ff */
[----:B------:R-:W-:Y:S02]  /*11b60*/  F2FP.BF16.F32.PACK_AB R38, RZ, R38 ;  /* 0x00000026ff26723e */ /* 0x000fe400000010ff */
[----:B------:R-:W-:Y:S01]  /*11b70*/  F2FP.BF16.F32.PACK_AB R39, RZ, R39 ;  /* 0x00000027ff27723e */ /* 0x000fe200000010ff */
[----:B------:R-:W-:Y:S01]  /*11b80*/  @P5 STG.E.U16 desc[UR36][R4.64+0x32], R37 ;  /* 0x0000322504005986 */ /* 0x000fe2000c101524 */
[----:B------:R-:W-:-:S02]  /*11b90*/  F2FP.BF16.F32.PACK_AB R40, RZ, R40 ;  /* 0x00000028ff28723e */ /* 0x000fc400000010ff */
[C---:B------:R-:W-:Y:S01]  /*11ba0*/  ISETP.GT.AND P5, PT, R0.reuse, 0x21, P1 ;  /* 0x000000210000780c */ /* 0x040fe20000fa4270 */
[----:B------:R-:W-:Y:S01]  /*11bb0*/  @P2 STG.E.U16 desc[UR36][R6.64+0x30], R38 ;  /* 0x0000302606002986 */ /* 0x000fe2000c101524 */
[C---:B------:R-:W-:Y:S01]  /*11bc0*/  ISETP.GT.AND P2, PT, R0.reuse, 0x20, P0 ;  /* 0x000000200000780c */ /* 0x040fe20000744270 */
[-C--:B------:R-:W-:Y:S02]  /*11bd0*/  FMUL R41, R41, R2.reuse ;  /* 0x0000000229297220 */ /* 0x080fe40000400000 */
[----:B------:R-:W-:Y:S01]  /*11be0*/  @P3 STG.E.U16 desc[UR36][R6.64+0x32], R39 ;  /* 0x0000322706003986 */ /* 0x000fe2000c101524 */
[----:B------:R-:W-:Y:S01]  /*11bf0*/  ISETP.GT.AND P3, PT, R0, 0x21, P0 ;  /* 0x000000210000780c */ /* 0x000fe20000764270 */
[-C--:B------:R-:W-:Y:S02]  /*11c00*/  FMUL R42, R42, R2.reuse ;  /* 0x000000022a2a7220 */ /* 0x080fe40000400000 */
[----:B------:R-:W-:Y:S01]  /*11c10*/  @P4 STG.E.U16 desc[UR36][R4.64+0x40], R40 ;  /* 0x0000402804004986 */ /* 0x000fe2000c101524 */
[----:B------:R-:W-:Y:S01]  /*11c20*/  ISETP.GT.AND P4, PT, R0, 0x28, P1 ;  /* 0x000000280000780c */ /* 0x000fe20000f84270 */
[-C--:B------:R-:W-:Y:S01]  /*11c30*/  FMUL R43, R43, R2.reuse ;  /* 0x000000022b2b7220 */ /* 0x080fe20000400000 */
[----:B------:R-:W-:Y:S01]  /*11c40*/  FMUL R44, R44, R2 ;  /* 0x000000022c2c7220 */ /* 0x000fe20000400000 */
[----:B------:R-:W-:-:S02]  /*11c50*/  F2FP.BF16.F32.PACK_AB R41, RZ, R41 ;  /* 0x00000029ff29723e */ /* 0x000fc400000010ff */
[----:B------:R-:W-:Y:S02]  /*11c60*/  F2FP.BF16.F32.PACK_AB R42, RZ, R42 ;  /* 0x0000002aff2a723e */ /* 0x000fe400000010ff */
        /* <DEDUP_REMOVED lines=357> */
[----:B------:R-:W-:Y:S01]  /*132c0*/  ISETP.GT.AND P2, PT, R0, 0xd8, P0 ;  /* 0x000000d80000780c */ /* 0x000fe20000744270 */
[-C--:B------:R-:W-:Y:S02]  /*132d0*/  FMUL R133, R133, R2.reuse ;  /* 0x0000000285857220 */ /* 0x080fe40000400000 */
[----:B------:R-:W-:Y:S01]  /*132e0*/  @P3 STG.E.U16 desc[UR36][R6.64+0x1a2], R131 ;  /* 0x0001a28306003986 */ /* 0x000fe2000c101524 */
[----:B------:R-:W-:-:S03]  /*132f0*/  FMUL R134, R134, R2 ;  /* 0x0000000286867220 */ /* 0x000fc60000400000 */
[----:B------:R-:W-:Y:S01]  /*13300*/  @P4 STG.E.U16 desc[UR36][R4.64+0x1b0], R132 ;  /* 0x0001b08404004986 */ /* 0x000fe2000c101524 */
[C---:B------:R-:W-:Y:S01]  /*13310*/  ISETP.GT.AND P4, PT, R0.reuse, 0xd9, P0 ;  /* 0x000000d90000780c */ /* 0x040fe20000784270 */
[----:B------:R-:W-:Y:S01]  /*13320*/  FMUL R135, R135, R2 ;  /* 0x0000000287877220 */ /* 0x000fe20000400000 */
[----:B------:R-:W-:Y:S02]  /*13330*/  F2FP.BF16.F32.PACK_AB R133, RZ, R133 ;  /* 0x00000085ff85723e */ /* 0x000fe400000010ff */
[----:B------:R-:W-:Y:S02]  /*13340*/  F2FP.BF16.F32.PACK_AB R134, RZ, R134 ;  /* 0x00000086ff86723e */ /* 0x000fe400000010ff */
[----:B------:R-:W-:Y:S01]  /*13350*/  F2FP.BF16.F32.PACK_AB R135, RZ, R135 ;  /* 0x00000087ff87723e */ /* 0x000fe200000010ff */
[----:B------:R-:W-:Y:S01]  /*13360*/  @P5 STG.E.U16 desc[UR36][R4.64+0x1b2], R133 ;  /* 0x0001b28504005986 */ /* 0x000fe2000c101524 */
[----:B------:R-:W-:-:S03]  /*13370*/  ISETP.GT.AND P5, PT, R0, 0xe0, P1 ;  /* 0x000000e00000780c */ /* 0x000fc60000fa4270 */
[----:B------:R-:W-:Y:S01]  /*13380*/  @P2 STG.E.U16 desc[UR36][R6.64+0x1b0], R134 ;  /* 0x0001b08606002986 */ /* 0x000fe2000c101524 */
[----:B------:R-:W-:Y:S01]  /*13390*/  ISETP.GT.AND P2, PT, R0, 0xe1, P1 ;  /* 0x000000e10000780c */ /* 0x000fe20000f44270 */
[-C--:B------:R-:W-:Y:S01]  /*133a0*/  FMUL R136, R136, R2.reuse ;  /* 0x0000000288887220 */ /* 0x080fe20000400000 */
[C---:B------:R-:W-:Y:S01]  /*133b0*/  ISETP.GT.AND P3, PT, R0.reuse, 0xe0, P0 ;  /* 0x000000e00000780c */ /* 0x040fe20000764270 */
[----:B------:R-:W-:Y:S01]  /*133c0*/  @P4 STG.E.U16 desc[UR36][R6.64+0x1b2], R135 ;  /* 0x0001b28706004986 */ /* 0x000fe2000c101524 */
[-C--:B------:R-:W-:Y:S01]  /*133d0*/  FMUL R137, R137, R2.reuse ;  /* 0x0000000289897220 */ /* 0x080fe20000400000 */
[----:B------:R-:W-:Y:S01]  /*133e0*/  ISETP.GT.AND P4, PT, R0, 0xe1, P0 ;  /* 0x000000e10000780c */ /* 0x000fe20000784270 */
[-C--:B------:R-:W-:Y:S01]  /*133f0*/  FMUL R138, R138, R2.reuse ;  /* 0x000000028a8a7220 */ /* 0x080fe20000400000 */
[----:B------:R-:W-:Y:S01]  /*13400*/  FMUL R139, R139, R2 ;  /* 0x000000028b8b7220 */ /* 0x000fe20000400000 */
[----:B------:R-:W-:Y:S02]  /*13410*/  F2FP.BF16.F32.PACK_AB R136, RZ, R136 ;  /* 0x00000088ff88723e */ /* 0x000fe400000010ff */
[----:B------:R-:W-:-:S02]  /*13420*/  F2FP.BF16.F32.PACK_AB R137, RZ, R137 ;  /* 0x00000089ff89723e */ /* 0x000fc400000010ff */
[----:B------:R-:W-:Y:S02]  /*13430*/  F2FP.BF16.F32.PACK_AB R138, RZ, R138 ;  /* 0x0000008aff8a723e */ /* 0x000fe400000010ff */
[----:B------:R-:W-:Y:S01]  /*13440*/  F2FP.BF16.F32.PACK_AB R139, RZ, R139 ;  /* 0x0000008bff8b723e */ /* 0x000fe200000010ff */
[----:B------:R-:W-:Y:S01]  /*13450*/  @P5 STG.E.U16 desc[UR36][R4.64+0x1c0], R136 ;  /* 0x0001c08804005986 */ /* 0x000fe2000c101524 */
[----:B------:R-:W-:-:S03]  /*13460*/  ISETP.GT.AND P5, PT, R0, 0xe9, P1 ;  /* 0x000000e90000780c */ /* 0x000fc60000fa4270 */
[----:B------:R-:W-:Y:S01]  /*13470*/  @P2 STG.E.U16 desc[UR36][R4.64+0x1c2], R137 ;  /* 0x0001c28904002986 */ /* 0x000fe2000c101524 */
[C---:B------:R-:W-:Y:S02]  /*13480*/  ISETP.GT.AND P2, PT, R0.reuse, 0xe8, P1 ;  /* 0x000000e80000780c */ /* 0x040fe40000f44270 */
[C---:B------:R-:W-:Y:S01]  /*13490*/  ISETP.GT.AND P6, PT, R0.reuse, 0xe8, P0 ;  /* 0x000000e80000780c */ /* 0x040fe200007c4270 */
[----:B------:R-:W-:Y:S01]  /*134a0*/  @P3 STG.E.U16 desc[UR36][R6.64+0x1c0], R138 ;  /* 0x0001c08a06003986 */ /* 0x000fe2000c101524 */
[----:B------:R-:W-:Y:S01]  /*134b0*/  ISETP.GT.AND P3, PT, R0, 0xe9, P0 ;  /* 0x000000e90000780c */ /* 0x000fe20000764270 */
[-C--:B------:R-:W-:Y:S01]  /*134c0*/  FMUL R140, R140, R2.reuse ;  /* 0x000000028c8c7220 */ /* 0x080fe20000400000 */
[-C--:B------:R-:W-:Y:S01]  /*134d0*/  FMUL R141, R141, R2.reuse ;  /* 0x000000028d8d7220 */ /* 0x080fe20000400000 */
[----:B------:R-:W-:Y:S01]  /*134e0*/  @P4 STG.E.U16 desc[UR36][R6.64+0x1c2], R139 ;  /* 0x0001c28b06004986 */ /* 0x000fe2000c101524 */
[----:B------:R-:W-:Y:S01]  /*134f0*/  ISETP.GT.AND P4, PT, R0, 0xf0, P1 ;  /* 0x000000f00000780c */ /* 0x000fe20000f84270 */
[-C--:B------:R-:W-:Y:S01]  /*13500*/  FMUL R142, R142, R2.reuse ;  /* 0x000000028e8e7220 */ /* 0x080fe20000400000 */
[-C--:B------:R-:W-:Y:S01]  /*13510*/  FMUL R143, R143, R2.reuse ;  /* 0x000000028f8f7220 */ /* 0x080fe20000400000 */
[----:B------:R-:W-:Y:S01]  /*13520*/  FMUL R144, R144, R2 ;  /* 0x0000000290907220 */ /* 0x000fe20000400000 */
[----:B------:R-:W-:-:S02]  /*13530*/  F2FP.BF16.F32.PACK_AB R140, RZ, R140 ;  /* 0x0000008cff8c723e */ /* 0x000fc400000010ff */
[----:B------:R-:W-:Y:S02]  /*13540*/  F2FP.BF16.F32.PACK_AB R141, RZ, R141 ;  /* 0x0000008dff8d723e */ /* 0x000fe400000010ff */
[----:B------:R-:W-:Y:S02]  /*13550*/  F2FP.BF16.F32.PACK_AB R142, RZ, R142 ;  /* 0x0000008eff8e723e */ /* 0x000fe400000010ff */
[----:B------:R-:W-:Y:S02]  /*13560*/  F2FP.BF16.F32.PACK_AB R143, RZ, R143 ;  /* 0x0000008fff8f723e */ /* 0x000fe400000010ff */
[----:B------:R-:W-:Y:S01]  /*13570*/  F2FP.BF16.F32.PACK_AB R144, RZ, R144 ;  /* 0x00000090ff90723e */ /* 0x000fe200000010ff */
[----:B------:R-:W-:Y:S01]  /*13580*/  @P2 STG.E.U16 desc[UR36][R4.64+0x1d0], R140 ;  /* 0x0001d08c04002986 */ /* 0x000fe2000c101524 */
[----:B------:R-:W-:-:S03]  /*13590*/  ISETP.GT.AND P2, PT, R0, 0xf1, P1 ;  /* 0x000000f10000780c */ /* 0x000fc60000f44270 */
[----:B------:R-:W-:Y:S01]  /*135a0*/  @P5 STG.E.U16 desc[UR36][R4.64+0x1d2], R141 ;  /* 0x0001d28d04005986 */ /* 0x000fe2000c101524 */
[----:B------:R-:W-:-:S03]  /*135b0*/  ISETP.GT.AND P5, PT, R0, 0xf0, P0 ;  /* 0x000000f00000780c */ /* 0x000fc600007a4270 */
[----:B------:R-:W-:Y:S01]  /*135c0*/  @P6 STG.E.U16 desc[UR36][R6.64+0x1d0], R142 ;  /* 0x0001d08e06006986 */ /* 0x000fe2000c101524 */
[----:B------:R-:W-:-:S03]  /*135d0*/  FMUL R145, R145, R2 ;  /* 0x0000000291917220 */ /* 0x000fc60000400000 */
[----:B------:R-:W-:Y:S01]  /*135e0*/  @P3 STG.E.U16 desc[UR36][R6.64+0x1d2], R143 ;  /* 0x0001d28f06003986 */ /* 0x000fe2000c101524 */
[----:B------:R-:W-:-:S03]  /*135f0*/  ISETP.GT.AND P3, PT, R0, 0xf8, P1 ;  /* 0x000000f80000780c */ /* 0x000fc60000f64270 */
[----:B------:R-:W-:Y:S01]  /*13600*/  @P4 STG.E.U16 desc[UR36][R4.64+0x1e0], R144 ;  /* 0x0001e09004004986 */ /* 0x000fe2000c101524 */
[----:B------:R-:W-:Y:S01]  /*13610*/  ISETP.GT.AND P4, PT, R0, 0xf1, P0 ;  /* 0x000000f10000780c */ /* 0x000fe20000784270 */
[-C--:B------:R-:W-:Y:S01]  /*13620*/  FMUL R146, R146, R2.reuse ;  /* 0x0000000292927220 */ /* 0x080fe20000400000 */
[C---:B------:R-:W-:Y:S01]  /*13630*/  ISETP.GT.AND P1, PT, R0.reuse, 0xf9, P1 ;  /* 0x000000f90000780c */ /* 0x040fe20000f24270 */
[-C--:B------:R-:W-:Y:S01]  /*13640*/  FMUL R147, R147, R2.reuse ;  /* 0x0000000293937220 */ /* 0x080fe20000400000 */
[----:B------:R-:W-:Y:S01]  /*13650*/  ISETP.GT.AND P6, PT, R0, 0xf8, P0 ;  /* 0x000000f80000780c */ /* 0x000fe200007c4270 */
[-C--:B------:R-:W-:Y:S01]  /*13660*/  FMUL R148, R148, R2.reuse ;  /* 0x0000000294947220 */ /* 0x080fe20000400000 */
[----:B------:R-:W-:Y:S01]  /*13670*/  FMUL R149, R149, R2 ;  /* 0x0000000295957220 */ /* 0x000fe20000400000 */
[----:B------:R-:W-:Y:S02]  /*13680*/  F2FP.BF16.F32.PACK_AB R145, RZ, R145 ;  /* 0x00000091ff91723e */ /* 0x000fe400000010ff */
[----:B------:R-:W-:-:S02]  /*13690*/  F2FP.BF16.F32.PACK_AB R146, RZ, R146 ;  /* 0x00000092ff92723e */ /* 0x000fc400000010ff */
[----:B------:R-:W-:Y:S02]  /*136a0*/  ISETP.GT.AND P0, PT, R0, 0xf9, P0 ;  /* 0x000000f90000780c */ /* 0x000fe40000704270 */
[----:B------:R-:W-:Y:S01]  /*136b0*/  F2FP.BF16.F32.PACK_AB R147, RZ, R147 ;  /* 0x00000093ff93723e */ /* 0x000fe200000010ff */
[----:B------:R-:W-:Y:S01]  /*136c0*/  FMUL R150, R150, R2 ;  /* 0x0000000296967220 */ /* 0x000fe20000400000 */
[----:B------:R-:W-:Y:S02]  /*136d0*/  F2FP.BF16.F32.PACK_AB R148, RZ, R148 ;  /* 0x00000094ff94723e */ /* 0x000fe400000010ff */
[----:B------:R-:W-:Y:S01]  /*136e0*/  F2FP.BF16.F32.PACK_AB R149, RZ, R149 ;  /* 0x00000095ff95723e */ /* 0x000fe200000010ff */
[----:B------:R-:W-:Y:S01]  /*136f0*/  FMUL R151, R151, R2 ;  /* 0x0000000297977220 */ /* 0x000fe20000400000 */
[----:B------:R-:W-:Y:S01]  /*13700*/  @P2 STG.E.U16 desc[UR36][R4.64+0x1e2], R145 ;  /* 0x0001e29104002986 */ /* 0x000fe2000c101524 */
[----:B------:R-:W-:-:S03]  /*13710*/  F2FP.BF16.F32.PACK_AB R150, RZ, R150 ;  /* 0x00000096ff96723e */ /* 0x000fc600000010ff */
[----:B------:R-:W-:Y:S01]  /*13720*/  @P5 STG.E.U16 desc[UR36][R6.64+0x1e0], R146 ;  /* 0x0001e09206005986 */ /* 0x000fe2000c101524 */
[----:B------:R-:W-:-:S03]  /*13730*/  F2FP.BF16.F32.PACK_AB R151, RZ, R151 ;  /* 0x00000097ff97723e */ /* 0x000fc600000010ff */
[----:B------:R-:W-:Y:S04]  /*13740*/  @P4 STG.E.U16 desc[UR36][R6.64+0x1e2], R147 ;  /* 0x0001e29306004986 */ /* 0x000fe8000c101524 */
[----:B------:R-:W-:Y:S04]  /*13750*/  @P3 STG.E.U16 desc[UR36][R4.64+0x1f0], R148 ;  /* 0x0001f09404003986 */ /* 0x000fe8000c101524 */
[----:B------:R0:W-:Y:S02]  /*13760*/  @P1 STG.E.U16 desc[UR36][R4.64+0x1f2], R149 ;  /* 0x0001f29504001986 */ /* 0x0001e4000c101524 */
[----:B0-----:R-:W-:-:S02]  /*13770*/  @P6 IMAD.MOV.U32 R4, RZ, RZ, R6 ;  /* 0x000000ffff046224 */ /* 0x001fc400078e0006 */
[----:B------:R-:W-:-:S05]  /*13780*/  @P6 IMAD.MOV.U32 R5, RZ, RZ, R7 ;  /* 0x000000ffff056224 */ /* 0x000fca00078e0007 */
[----:B------:R0:W-:Y:S04]  /*13790*/  @P6 STG.E.U16 desc[UR36][R4.64+0x1f0], R150 ;  /* 0x0001f09604006986 */ /* 0x0001e8000c101524 */
[----:B------:R0:W-:Y:S02]  /*137a0*/  @P0 STG.E.U16 desc[UR36][R6.64+0x1f2], R151 ;  /* 0x0001f29706000986 */ /* 0x0001e4000c101524 */
.L_x_543:
[----:B------:R-:W-:Y:S05]  /*137b0*/  BSYNC B0 ;  /* 0x0000000000007941 */ /* 0x000fea0003800000 */
.L_x_35:
[----:B0-----:R-:W2:Y:S04]  /*137c0*/  LDL.LU R5, [R1+0x200] ;  /* 0x0002000001057983 */ /* 0x001ea80000300800 */
[----:B------:R-:W2:Y:S01]  /*137d0*/  LDL.LU R4, [R1+0x204] ;  /* 0x0002040001047983 */ /* 0x000ea20000300800 */
[----:B------:R-:W-:Y:S01]  /*137e0*/  ULDC UR4, c[0x0][0xc] ;  /* 0x0000030000047ab9 */ /* 0x000fe20000000800 */
[----:B------:R-:W-:Y:S01]  /*137f0*/  ULDC UR5, c[0x0][0x10] ;  /* 0x0000040000057ab9 */ /* 0x000fe20000000800 */
[----:B-----5:R-:W2:Y:S01]  /*13800*/  LDC R3, c[0x0][0x14] ;  /* 0x00000500ff037b82 */ /* 0x020ea20000000800 */
[----:B------:R-:W-:Y:S01]  /*13810*/  UIMAD.WIDE.U32 UR4, UR4, UR5, URZ ;  /* 0x00000005040472a5 */ /* 0x000fe2000f8e003f */
[----:B----4-:R-:W-:Y:S01]  /*13820*/  PRMT R0, RZ, 0x7610, R0 ;  /* 0x00007610ff007816 */ /* 0x010fe20000000000 */
[----:B------:R-:W-:Y:S01]  /*13830*/  UMOV UR42, 0xffffffff ;  /* 0xffffffff002a7882 */ /* 0x000fe20000000000 */
[----:B------:R-:W-:-:S03]  /*13840*/  UMOV UR43, 0xffffffff ;  /* 0xffffffff002b7882 */ /* 0x000fc60000000000 */
[----:B--2---:R-:W-:-:S04]  /*13850*/  IMAD.WIDE.U32 R4, R3, UR4, R4 ;  /* 0x0000000403047c25 */ /* 0x004fc8000f8e0004 */
[----:B------:R-:W-:Y:S01]  /*13860*/  IMAD R3, R3, UR5, RZ ;  /* 0x0000000503037c24 */ /* 0x000fe2000f8e02ff */
[----:B------:R-:W-:Y:S01]  /*13870*/  ULDC.64 UR4, c[0x0][0x650] ;  /* 0x0001940000047ab9 */ /* 0x000fe20000000a00 */
[----:B------:R-:W-:Y:S01]  /*13880*/  IMAD.MOV.U32 R7, RZ, RZ, R4 ;  /* 0x000000ffff077224 */ /* 0x000fe200078e0004 */
[----:B------:R-:W-:Y:S01]  /*13890*/  ISETP.GE.U32.AND P0, PT, R4, UR4, PT ;  /* 0x0000000404007c0c */ /* 0x000fe2000bf06070 */
[----:B------:R-:W-:-:S05]  /*138a0*/  IMAD.IADD R6, R5, 0x1, R3 ;  /* 0x0000000105067824 */ /* 0x000fca00078e0203 */
[----:B------:R0:W-:Y:S01]  /*138b0*/  STL [R1+0x200], R6 ;  /* 0x0002000601007387 */ /* 0x0001e20000100800 */
[----:B------:R-:W-:-:S03]  /*138c0*/  ISETP.GE.U32.AND.EX P0, PT, R6, UR5, PT, P0 ;  /* 0x0000000506007c0c */ /* 0x000fc6000bf06100 */
[----:B------:R0:W-:Y:S10]  /*138d0*/  STL [R1+0x204], R7 ;  /* 0x0002040701007387 */ /* 0x0001f40000100800 */
[----:B0-----:R-:W-:Y:S05]  /*138e0*/  @P0 BRA `(.L_x_544) ;  /* 0x0000000400880947 */ /* 0x001fea0003800000 */
[----:B------:R-:W0:Y:S01]  /*138f0*/  S2UR UR6, SR_CTAID.X ;  /* 0x00000000000679c3 */ /* 0x000e220000002500 */
[----:B------:R-:W-:Y:S01]  /*13900*/  ULDC.64 UR12, c[0x0][0x628] ;  /* 0x00018a00000c7ab9 */ /* 0x000fe20000000a00 */
[----:B------:R-:W-:Y:S01]  /*13910*/  ULDC UR4, c[0x0][0x150] ;  /* 0x0000540000047ab9 */ /* 0x000fe20000000800 */
[----:B------:R-:W-:Y:S01]  /*13920*/  ISETP.NE.U32.AND P0, PT, RZ, UR12, PT ;  /* 0x0000000cff007c0c */ /* 0x000fe2000bf05070 */
[----:B------:R-:W-:Y:S01]  /*13930*/  ULDC UR15, c[0x0][0x630] ;  /* 0x00018c00000f7ab9 */ /* 0x000fe20000000800 */
[C---:B------:R-:W-:Y:S01]  /*13940*/  R2UR UR16, R7.reuse ;  /* 0x00000000071072ca */ /* 0x040fe200000e0000 */
[----:B------:R-:W-:Y:S01]  /*13950*/  ULDC UR19, c[0x0][0x154] ;  /* 0x0000550000137ab9 */ /* 0x000fe20000000800 */
[----:B------:R-:W-:Y:S01]  /*13960*/  ISETP.NE.AND.EX P0, PT, RZ, UR13, PT, P0 ;  /* 0x0000000dff007c0c */ /* 0x000fe2000bf05300 */
[----:B------:R-:W2:Y:S01]  /*13970*/  S2UR UR18, SR_CTAID.Y ;  /* 0x00000000001279c3 */ /* 0x000ea20000002600 */
[----:B------:R-:W-:Y:S02]  /*13980*/  R2UR UR17, R6 ;  /* 0x00000000061172ca */ /* 0x000fe400000e0000 */
[----:B------:R-:W-:-:S02]  /*13990*/  R2UR UR10, R7 ;  /* 0x00000000070a72ca */ /* 0x000fc400000e0000 */
[----:B------:R-:W-:Y:S02]  /*139a0*/  R2UR UR11, R6 ;  /* 0x00000000060b72ca */ /* 0x000fe400000e0000 */
[----:B0-----:R-:W-:-:S05]  /*139b0*/  I2FP.F32.U32 R0, UR6 ;  /* 0x0000000600007c45 */ /* 0x001fca0008201000 */
[----:B------:R-:W-:-:S04]  /*139c0*/  FMUL R0, R0, UR4 ;  /* 0x0000000400007c20 */ /* 0x000fc80008400000 */
[----:B------:R0:W4:Y:S01]  /*139d0*/  F2I.U32.TRUNC.NTZ R3, R0 ;  /* 0x0000000000037305 */ /* 0x000122000020f000 */
[----:B--2---:R-:W-:Y:S05]  /*139e0*/  @!P0 BRA `(.L_x_545) ;  /* 0x0000000000308947 */ /* 0x004fea0003800000 */
        /* <DEDUP_REMOVED lines=12> */
.L_x_545:
[----:B------:R-:W-:Y:S01]  /*13ab0*/  USHF.R.U64 UR43, UR10, UR15, UR11 ;  /* 0x0000000f0a2b7299 */ /* 0x000fe2000800120b */
[----:B0-----:R-:W-:Y:S01]  /*13ac0*/  I2FP.F32.U32 R0, UR18 ;  /* 0x0000001200007c45 */ /* 0x001fe20008201000 */
[----:B------:R-:W-:Y:S02]  /*13ad0*/  USHF.R.U32.HI UR4, URZ, UR15, UR11 ;  /* 0x0000000f3f047299 */ /* 0x000fe4000801160b */
[----:B------:R-:W-:Y:S02]  /*13ae0*/  UIADD3 UR10, UP0, URZ, -UR43, URZ ;  /* 0x8000002b3f0a7290 */ /* 0x000fe4000ff1e03f */
[----:B------:R-:W-:Y:S01]  /*13af0*/  FMUL R0, R0, UR19 ;  /* 0x0000001300007c20 */ /* 0x000fe20008400000 */
[----:B------:R-:W-:Y:S01]  /*13b00*/  ULDC.64 UR12, c[0x0][0x620] ;  /* 0x00018800000c7ab9 */ /* 0x000fe20000000a00 */
[----:B------:R-:W-:Y:S01]  /*13b10*/  UIADD3.X UR4, URZ, ~UR4, URZ, UP0, !UPT ;  /* 0x800000043f047290 */ /* 0x000fe200087fe43f */
[----:B------:R-:W-:Y:S01]  /*13b20*/  UMOV UR8, UR16 ;  /* 0x0000001000087c82 */ /* 0x000fe20008000000 */
[----:B------:R-:W-:-:S02]  /*13b30*/  UMOV UR9, UR17 ;  /* 0x0000001100097c82 */ /* 0x000fc40008000000 */
[----:B------:R-:W-:Y:S01]  /*13b40*/  UIMAD UR4, UR4, UR12, URZ ;  /* 0x0000000c040472a4 */ /* 0x000fe2000f8e023f */
[----:B------:R-:W0:Y:S01]  /*13b50*/  F2I.U32.TRUNC.NTZ R0, R0 ;  /* 0x0000000000007305 */ /* 0x000e22000020f000 */
[----:B------:R-:W-:Y:S01]  /*13b60*/  UIMAD.WIDE.U32 UR8, UR10, UR12, UR8 ;  /* 0x0000000c0a0872a5 */ /* 0x000fe2000f8e0008 */
[----:B----4-:R-:W-:Y:S01]  /*13b70*/  R2UR UR12, R3 ;  /* 0x00000000030c72ca */ /* 0x010fe200000e0000 */
[----:B------:R-:W-:Y:S01]  /*13b80*/  UIMAD UR10, UR10, UR13, UR4 ;  /* 0x0000000d0a0a72a4 */ /* 0x000fe2000f8e0204 */
[----:B------:R-:W-:Y:S01]  /*13b90*/  ULDC UR11, c[0x0][0x618] ;  /* 0x00018600000b7ab9 */ /* 0x000fe20000000800 */
[----:B------:R-:W-:Y:S02]  /*13ba0*/  ULDC UR21, c[0x0][0x658] ;  /* 0x0001960000157ab9 */ /* 0x000fe40000000800 */
[----:B------:R-:W-:Y:S01]  /*13bb0*/  UIADD3 UR9, UR9, UR10, URZ ;  /* 0x0000000a09097290 */ /* 0x000fe2000fffe03f */
[----:B------:R-:W-:Y:S01]  /*13bc0*/  UMOV UR15, 0xffffffff ;  /* 0xffffffff000f7882 */ /* 0x000fe20000000000 */
[----:B------:R-:W-:Y:S01]  /*13bd0*/  ULDC.64 UR4, c[0x0][0x640] ;  /* 0x0001900000047ab9 */ /* 0x000fe20000000a00 */
[----:B------:R-:W-:Y:S01]  /*13be0*/  USHF.L.U32 UR15, UR15, UR21, URZ ;  /* 0x000000150f0f7299 */ /* 0x000fe2000800063f */
[----:B------:R-:W-:Y:S01]  /*13bf0*/  ISETP.NE.U32.AND P0, PT, RZ, UR4, PT ;  /* 0x00000004ff007c0c */ /* 0x000fe2000bf05070 */
[----:B------:R-:W-:-:S02]  /*13c00*/  USHF.R.U64 UR16, UR8, UR11, UR9 ;  /* 0x0000000b08107299 */ /* 0x000fc40008001209 */
[----:B------:R-:W-:Y:S01]  /*13c10*/  USHF.R.U32.HI UR8, URZ, UR11, UR9 ;  /* 0x0000000b3f087299 */ /* 0x000fe20008011609 */
[----:B0-----:R-:W-:Y:S01]  /*13c20*/  R2UR UR14, R0 ;  /* 0x00000000000e72ca */ /* 0x001fe200000e0000 */
[----:B------:R-:W-:Y:S01]  /*13c30*/  ULDC UR17, c[0x0][0x608] ;  /* 0x0001820000117ab9 */ /* 0x000fe20000000800 */
[----:B------:R-:W-:Y:S01]  /*13c40*/  ULOP3.LUT UR41, URZ, UR15, URZ, 0x33, !UPT ;  /* 0x0000000f3f297292 */ /* 0x000fe2000f8e333f */
[----:B------:R-:W-:Y:S01]  /*13c50*/  ISETP.NE.AND.EX P0, PT, RZ, UR5, PT, P0 ;  /* 0x00000005ff007c0c */ /* 0x000fe2000bf05300 */
[----:B------:R-:W-:Y:S02]  /*13c60*/  USHF.R.U64 UR15, UR16, UR17, UR8 ;  /* 0x00000011100f7299 */ /* 0x000fe40008001208 */
[----:B------:R-:W-:Y:S02]  /*13c70*/  USHF.R.U32.HI UR8, URZ, UR17, UR8 ;  /* 0x000000113f087299 */ /* 0x000fe40008011608 */
[----:B------:R-:W-:Y:S02]  /*13c80*/  UIADD3 UR12, -UR12, URZ, URZ ;  /* 0x0000003f0c0c7290 */ /* 0x000fe4000fffe13f */
[----:B------:R-:W-:Y:S01]  /*13c90*/  USHF.R.U64 UR17, UR15, UR21, UR8 ;  /* 0x000000150f117299 */ /* 0x000fe20008001208 */
[----:B------:R-:W-:Y:S01]  /*13ca0*/  UMOV UR19, 0x1 ;  /* 0x0000000100137882 */ /* 0x000fe20000000000 */
[----:B------:R-:W-:Y:S01]  /*13cb0*/  ULDC UR13, c[0x0][0x144] ;  /* 0x00005100000d7ab9 */ /* 0x000fe20000000800 */
[----:B------:R-:W-:Y:S01]  /*13cc0*/  ULDC UR7, c[0x0][0x600] ;  /* 0x0001800000077ab9 */ /* 0x000fe20000000800 */
[----:B------:R-:W-:-:S02]  /*13cd0*/  USHF.L.U32 UR24, UR19, UR21, URZ ;  /* 0x0000001513187299 */ /* 0x000fc4000800063f */
[----:B------:R-:W-:Y:S02]  /*13ce0*/  USHF.R.U32.HI UR8, URZ, UR21, UR8 ;  /* 0x000000153f087299 */ /* 0x000fe40008011608 */
[----:B------:R-:W-:Y:S02]  /*13cf0*/  UIMAD UR21, UR13, UR12, UR6 ;  /* 0x0000000c0d1572a4 */ /* 0x000fe4000f8e0206 */
[----:B------:R-:W-:Y:S02]  /*13d00*/  UIADD3 UR20, UR7, -0x1, URZ ;  /* 0xffffffff07147890 */ /* 0x000fe4000fffe03f */
[----:B------:R-:W-:Y:S01]  /*13d10*/  UIADD3 UR19, -UR14, URZ, URZ ;  /* 0x0000003f0e137290 */ /* 0x000fe2000fffe13f */
[----:B------:R-:W-:Y:S01]  /*13d20*/  ULDC UR25, c[0x0][0x148] ;  /* 0x0000520000197ab9 */ /* 0x000fe20000000800 */
[----:B------:R-:W-:Y:S01]  /*13d30*/  ULDC UR22, c[0x0][0x648] ;  /* 0x0001920000167ab9 */ /* 0x000fe20000000800 */
[----:B------:R-:W-:Y:S01]  /*13d40*/  ULDC UR23, c[0x0][0x638] ;  /* 0x00018e0000177ab9 */ /* 0x000fe20000000800 */
        /* <DEDUP_REMOVED lines=14> */
.L_x_546:
[----:B------:R-:W-:Y:S01]  /*13e30*/  UISETP.NE.AND UP0, UPT, UR46, URZ, UPT ;  /* 0x0000003f2e00728c */ /* 0x000fe2000bf05270 */
[----:B------:R-:W-:Y:S01]  /*13e40*/  IMAD.MOV.U32 R0, RZ, RZ, 0x1 ;  /* 0x00000001ff007424 */ /* 0x000fe200078e00ff */
[----:B------:R-:W-:Y:S02]  /*13e50*/  USHF.R.U64 UR4, UR6, UR22, UR8 ;  /* 0x0000001606047299 */ /* 0x000fe40008001208 */
[----:B------:R-:W-:Y:S02]  /*13e60*/  ULOP3.LUT UR41, UR15, UR41, URZ, 0xc0, !UPT ;  /* 0x000000290f297292 */ /* 0x000fe4000f8ec03f */
[----:B------:R-:W-:Y:S02]  /*13e70*/  UIADD3 UR5, -UR4, URZ, URZ ;  /* 0x0000003f04057290 */ /* 0x000fe4000fffe13f */
[----:B------:R-:W-:Y:S02]  /*13e80*/  UIMAD UR41, UR24, UR4, UR41 ;  /* 0x00000004182972a4 */ /* 0x000fe4000f8e0229 */
[----:B------:R-:W-:-:S02]  /*13e90*/  ULOP3.LUT UR16, UR16, UR20, URZ, 0xc0, !UPT ;  /* 0x0000001410107292 */ /* 0x000fc4000f8ec03f */
[----:B------:R-:W-:Y:S02]  /*13ea0*/  @UP0 UIMAD UR21, UR25, UR19, UR18 ;  /* 0x00000013191502a4 */ /* 0x000fe4000f8e0212 */
[----:B------:R-:W-:-:S03]  /*13eb0*/  UIMAD UR4, UR5, UR23, UR17 ;  /* 0x00000017050472a4 */ /* 0x000fc6000f8e0211 */
[----:B------:R-:W-:Y:S01]  /*13ec0*/  ULDC UR5, c[0x0][0x610] ;  /* 0x0001840000057ab9 */ /* 0x000fe20000000800 */
[----:B------:R-:W-:Y:S02]  /*13ed0*/  UIMAD UR4, UR4, UR7, UR16 ;  /* 0x00000007040472a4 */ /* 0x000fe4000f8e0210 */
[----:B------:R-:W-:-:S04]  /*13ee0*/  UIMAD UR41, UR41, UR5, UR21 ;  /* 0x00000005292972a4 */ /* 0x000fc8000f8e0215 */
[----:B------:R-:W-:Y:S02]  /*13ef0*/  USEL UR42, UR4, UR41, !UP0 ;  /* 0x00000029042a7287 */ /* 0x000fe4000c000000 */
[----:B------:R-:W-:-:S12]  /*13f00*/  USEL UR41, UR41, UR4, !UP0 ;  /* 0x0000000429297287 */ /* 0x000fd8000c000000 */
.L_x_544:
[----:B------:R-:W-:-:S13]  /*13f10*/  LOP3.LUT P0, RZ, R0, 0xff, RZ, 0xc0, !PT ;  /* 0x000000ff00ff7812 */ /* 0x000fda000780c0ff */
[----:B------:R-:W-:Y:S05]  /*13f20*/  @P0 BRA `(.L_x_547) ;  /* 0xfffffed4007c0947 */ /* 0x000fea000383ffff */
[----:B------:R-:W-:Y:S05]  /*13f30*/  EXIT ;  /* 0x000000000000794d */ /* 0x000fea0003800000 */
.L_x_8:
[----:B------:R-:W2:Y:S01]  /*13f40*/  LDL R5, [R1+0x204] ;  /* 0x0002040001057983 */ /* 0x000ea20000100800 */
[----:B------:R-:W-:-:S03]  /*13f50*/  ULDC.64 UR4, c[0x0][0x650] ;  /* 0x0001940000047ab9 */ /* 0x000fc60000000a00 */
[----:B------:R-:W3:Y:S01]  /*13f60*/  LDL R2, [R1+0x200] ;  /* 0x0002000001027983 */ /* 0x000ee20000100800 */
[----:B------:R-:W-:Y:S01]  /*13f70*/  PRMT R0, RZ, 0x7610, R0 ;  /* 0x00007610ff007816 */ /* 0x000fe20000000000 */
[----:B------:R-:W-:Y:S02]  /*13f80*/  IMAD.MOV.U32 R4, RZ, RZ, -0x1 ;  /* 0xffffffffff047424 */ /* 0x000fe400078e00ff */
[----:B------:R-:W-:Y:S02]  /*13f90*/  IMAD.MOV.U32 R3, RZ, RZ, -0x1 ;  /* 0xffffffffff037424 */ /* 0x000fe400078e00ff */
[----:B------:R-:W-:Y:S01]  /*13fa0*/  IMAD.MOV.U32 R10, RZ, RZ, -0x1 ;  /* 0xffffffffff0a7424 */ /* 0x000fe200078e00ff */
[----:B--2---:R-:W-:-:S04]  /*13fb0*/  ISETP.GE.U32.AND P0, PT, R5, UR4, PT ;  /* 0x0000000405007c0c */ /* 0x004fc8000bf06070 */
[----:B---3--:R-:W-:-:S13]  /*13fc0*/  ISETP.GE.U32.AND.EX P0, PT, R2, UR5, PT, P0 ;  /* 0x0000000502007c0c */ /* 0x008fda000bf06100 */
        /* <DEDUP_REMOVED lines=21> */
.L_x_549:
[----:B------:R-:W-:Y:S01]  /*14120*/  USHF.R.U64 UR4, UR14, UR19, UR15 ;  /* 0x000000130e047299 */ /* 0x000fe2000800120f */
[----:B------:R-:W-:Y:S01]  /*14130*/  R2UR UR7, R2 ;  /* 0x00000000020772ca */ /* 0x000fe200000e0000 */
[----:B------:R-:W-:Y:S02]  /*14140*/  USHF.R.U32.HI UR5, URZ, UR19, UR15 ;  /* 0x000000133f057299 */ /* 0x000fe4000801160f */
[----:B------:R-:W-:Y:S01]  /*14150*/  UIADD3 UR13, UP0, URZ, -UR4, URZ ;  /* 0x800000043f0d7290 */ /* 0x000fe2000ff1e03f */
[----:B------:R-:W-:Y:S01]  /*14160*/  ULDC.64 UR14, c[0x0][0x620] ;  /* 0x00018800000e7ab9 */ /* 0x000fe20000000a00 */
[----:B------:R-:W-:Y:S02]  /*14170*/  UMOV UR6, UR20 ;  /* 0x0000001400067c82 */ /* 0x000fe40008000000 */
[----:B------:R-:W-:Y:S02]  /*14180*/  UIADD3.X UR5, URZ, ~UR5, URZ, UP0, !UPT ;  /* 0x800000053f057290 */ /* 0x000fe400087fe43f */
[----:B------:R-:W-:-:S02]  /*14190*/  UISETP.NE.AND UP1, UPT, UR46, URZ, UPT ;  /* 0x0000003f2e00728c */ /* 0x000fc4000bf25270 */
[----:B------:R-:W-:Y:S02]  /*141a0*/  UIMAD UR5, UR5, UR14, URZ ;  /* 0x0000000e050572a4 */ /* 0x000fe4000f8e023f */
[----:B------:R-:W-:Y:S02]  /*141b0*/  UIMAD.WIDE.U32 UR6, UR13, UR14, UR6 ;  /* 0x0000000e0d0672a5 */ /* 0x000fe4000f8e0006 */
[----:B------:R-:W-:Y:S01]  /*141c0*/  UIMAD UR5, UR13, UR15, UR5 ;  /* 0x0000000f0d0572a4 */ /* 0x000fe2000f8e0205 */
[----:B------:R-:W-:Y:S02]  /*141d0*/  ULDC UR14, c[0x0][0x608] ;  /* 0x00018200000e7ab9 */ /* 0x000fe40000000800 */
[----:B------:R-:W-:Y:S01]  /*141e0*/  ULDC UR13, c[0x0][0x618] ;  /* 0x00018600000d7ab9 */ /* 0x000fe20000000800 */
[----:B------:R-:W-:Y:S01]  /*141f0*/  UIADD3 UR5, UR7, UR5, URZ ;  /* 0x0000000507057290 */ /* 0x000fe2000fffe03f */
[----:B------:R-:W-:Y:S01]  /*14200*/  ULDC UR22, c[0x0][0x658] ;  /* 0x0001960000167ab9 */ /* 0x000fe20000000800 */
[----:B------:R-:W-:-:S02]  /*14210*/  @UP1 UIMAD UR8, UR11, UR12, UR10 ;  /* 0x0000000c0b0812a4 */ /* 0x000fc4000f8e020a */
[----:B------:R-:W-:Y:S02]  /*14220*/  USHF.R.U64 UR17, UR6, UR13, UR5 ;  /* 0x0000000d06117299 */ /* 0x000fe40008001205 */
[----:B------:R-:W-:Y:S01]  /*14230*/  USHF.R.U32.HI UR5, URZ, UR13, UR5 ;  /* 0x0000000d3f057299 */ /* 0x000fe20008011605 */
[----:B------:R-:W-:Y:S01]  /*14240*/  ULDC.64 UR6, c[0x0][0x640] ;  /* 0x0001900000067ab9 */ /* 0x000fe20000000a00 */
[----:B------:R-:W-:Y:S01]  /*14250*/  UMOV UR10, 0xffffffff ;  /* 0xffffffff000a7882 */ /* 0x000fe20000000000 */
[----:B------:R-:W-:Y:S01]  /*14260*/  ISETP.NE.U32.AND P0, PT, RZ, UR6, PT ;  /* 0x00000006ff007c0c */ /* 0x000fe2000bf05070 */
[----:B------:R-:W-:Y:S02]  /*14270*/  USHF.R.U64 UR18, UR17, UR14, UR5 ;  /* 0x0000000e11127299 */ /* 0x000fe40008001205 */
[----:B------:R-:W-:Y:S01]  /*14280*/  USHF.R.U32.HI UR5, URZ, UR14, UR5 ;  /* 0x0000000e3f057299 */ /* 0x000fe20008011605 */
[----:B------:R-:W-:Y:S01]  /*14290*/  ISETP.NE.AND.EX P0, PT, RZ, UR7, PT, P0 ;  /* 0x00000007ff007c0c */ /* 0x000fe2000bf05300 */
[----:B------:R-:W-:-:S02]  /*142a0*/  USHF.L.U32 UR11, UR10, UR22, URZ ;  /* 0x000000160a0b7299 */ /* 0x000fc4000800063f */
[----:B------:R-:W-:Y:S01]  /*142b0*/  USHF.R.U64 UR19, UR18, UR22, UR5 ;  /* 0x0000001612137299 */ /* 0x000fe20008001205 */
[----:B------:R-:W-:Y:S01]  /*142c0*/  ULDC UR20, c[0x0][0x600] ;  /* 0x0001800000147ab9 */ /* 0x000fe20000000800 */
[----:B------:R-:W-:Y:S02]  /*142d0*/  USHF.R.U32.HI UR10, URZ, UR22, UR5 ;  /* 0x000000163f0a7299 */ /* 0x000fe40008011605 */
[----:B------:R-:W-:Y:S02]  /*142e0*/  UIADD3 UR21, UR20, -0x1, URZ ;  /* 0xffffffff14157890 */ /* 0x000fe4000fffe03f */
[----:B------:R-:W-:Y:S01]  /*142f0*/  ULOP3.LUT UR26, URZ, UR11, URZ, 0x33, !UPT ;  /* 0x0000000b3f1a7292 */ /* 0x000fe2000f8e333f */
        /* <DEDUP_REMOVED lines=17> */
.L_x_550:
[----:B------:R-:W-:Y:S01]  /*14410*/  USHF.R.U64 UR6, UR5, UR23, UR10 ;  /* 0x0000001705067299 */ /* 0x000fe2000800120a */
[----:B------:R-:W-:Y:S01]  /*14420*/  IMAD.MOV.U32 R0, RZ, RZ, 0x1 ;  /* 0x00000001ff007424 */ /* 0x000fe200078e00ff */
[----:B------:R-:W-:Y:S01]  /*14430*/  USHF.L.U32 UR25, UR25, UR22, URZ ;  /* 0x0000001619197299 */ /* 0x000fe2000800063f */
[----:B------:R-:W-:Y:S01]  /*14440*/  IMAD.U32 R10, RZ, RZ, UR4 ;  /* 0x00000004ff0a7e24 */ /* 0x000fe2000f8e00ff */
[----:B------:R-:W-:Y:S02]  /*14450*/  ULOP3.LUT UR5, UR18, UR26, URZ, 0xc0, !UPT ;  /* 0x0000001a12057292 */ /* 0x000fe4000f8ec03f */
[----:B------:R-:W-:Y:S02]  /*14460*/  UIADD3 UR7, -UR6, URZ, URZ ;  /* 0x0000003f06077290 */ /* 0x000fe4000fffe13f */
[----:B------:R-:W-:Y:S02]  /*14470*/  UIMAD UR6, UR25, UR6, UR5 ;  /* 0x00000006190672a4 */ /* 0x000fe4000f8e0205 */
[----:B------:R-:W-:-:S02]  /*14480*/  ULOP3.LUT UR17, UR17, UR21, URZ, 0xc0, !UPT ;  /* 0x0000001511117292 */ /* 0x000fc4000f8ec03f */
[----:B------:R-:W-:Y:S02]  /*14490*/  UIMAD UR5, UR7, UR24, UR19 ;  /* 0x00000018070572a4 */ /* 0x000fe4000f8e0213 */
[----:B------:R-:W-:Y:S01]  /*144a0*/  UISETP.NE.AND UP0, UPT, UR46, URZ, UPT ;  /* 0x0000003f2e00728c */ /* 0x000fe2000bf05270 */
[----:B------:R-:W-:Y:S01]  /*144b0*/  ULDC UR7, c[0x0][0x610] ;  /* 0x0001840000077ab9 */ /* 0x000fe20000000800 */
[----:B------:R-:W-:Y:S02]  /*144c0*/  UIMAD UR5, UR5, UR20, UR17 ;  /* 0x00000014050572a4 */ /* 0x000fe4000f8e0211 */
[----:B------:R-:W-:-:S04]  /*144d0*/  UIMAD UR8, UR6, UR7, UR8 ;  /* 0x00000007060872a4 */ /* 0x000fc8000f8e0208 */
[----:B------:R-:W-:Y:S02]  /*144e0*/  USEL UR6, UR5, UR8, !UP0 ;  /* 0x0000000805067287 */ /* 0x000fe4000c000000 */
[----:B------:R-:W-:-:S04]  /*144f0*/  USEL UR8, UR8, UR5, !UP0 ;  /* 0x0000000508087287 */ /* 0x000fc8000c000000 */
[----:B------:R-:W-:Y:S02]  /*14500*/  IMAD.U32 R3, RZ, RZ, UR6 ;  /* 0x00000006ff037e24 */ /* 0x000fe4000f8e00ff */
[----:B------:R-:W-:-:S07]  /*14510*/  IMAD.U32 R4, RZ, RZ, UR8 ;  /* 0x00000008ff047e24 */ /* 0x000fce000f8e00ff */
.L_x_548:
[----:B------:R-:W-:-:S08]  /*14520*/  NOP ;  /* 0x0000000000007918 */ /* 0x000fd00000000000 */
[----:B0-----:R-:W0:-:S00]  /*14530*/  USETMAXREG.DEALLOC.CTAPOOL 0x18 ;  /* 0x00000018000079c8 */ /* 0x001e0000080e0500 */
[----:B------:R-:W-:-:S13]  /*14540*/  ISETP.NE.AND P0, PT, RZ, UR9, PT ;  /* 0x00000009ff007c0c */ /* 0x000fda000bf05270 */
[----:B------:R-:W-:Y:S05]  /*14550*/  @P0 EXIT ;  /* 0x000000000000094d */ /* 0x000fea0003800000 */
[----:B0-----:R-:W-:Y:S01]  /*14560*/  LOP3.LUT P0, RZ, R0, 0xff, RZ, 0xc0, !PT ;  /* 0x000000ff00ff7812 */ /* 0x001fe2000780c0ff */
[----:B------:R-:W-:Y:S02]  /*14570*/  IMAD.MOV.U32 R0, RZ, RZ, 0x1 ;  /* 0x00000001ff007424 */ /* 0x000fe400078e00ff */
[----:B------:R-:W-:-:S10]  /*14580*/  IMAD.MOV.U32 R6, RZ, RZ, RZ ;  /* 0x000000ffff067224 */ /* 0x000fd400078e00ff */
[----:B------:R-:W-:Y:S05]  /*14590*/  @!P0 BRA `(.L_x_551) ;  /* 0x0000000c00788947 */ /* 0x000fea0003800000 */
[----:B------:R-:W0:Y:S01]  /*145a0*/  S2R R9, SR_CgaCtaId ;  /* 0x0000000000097919 */ /* 0x000e220000008800 */
[----:B------:R-:W-:Y:S01]  /*145b0*/  ULDC UR4, c[0x0][0x28c] ;  /* 0x0000a30000047ab9 */ /* 0x000fe20000000800 */
[----:B------:R-:W-:Y:S01]  /*145c0*/  ULDC UR8, c[0x0][0x658] ;  /* 0x0001960000087ab9 */ /* 0x000fe20000000800 */
[----:B------:R-:W-:Y:S01]  /*145d0*/  UIADD3 UR9, UR4, 0xf, URZ ;  /* 0x0000000f04097890 */ /* 0x000fe2000fffe03f */
[----:B------:R-:W-:Y:S01]  /*145e0*/  BSSY B0, `(.L_x_551) ;  /* 0x00000d9000007945 */ /* 0x000fe20003800000 */
[----:B------:R-:W-:Y:S01]  /*145f0*/  UMOV UR7, 0xffffffff ;  /* 0xffffffff00077882 */ /* 0x000fe20000000000 */
[----:B------:R-:W-:Y:S01]  /*14600*/  ULDC UR6, c[0x0][0xc] ;  /* 0x0000030000067ab9 */ /* 0x000fe20000000800 */
[----:B------:R-:W-:Y:S01]  /*14610*/  USHF.R.S32.HI UR10, URZ, 0x1f, UR9 ;  /* 0x0000001f3f0a7899 */ /* 0x000fe20008011409 */
[----:B------:R-:W-:Y:S01]  /*14620*/  IMAD.MOV.U32 R8, RZ, RZ, 0x1 ;  /* 0x00000001ff087424 */ /* 0x000fe200078e00ff */
[----:B------:R-:W-:Y:S01]  /*14630*/  USHF.L.U32 UR11, UR7, UR8, URZ ;  /* 0x00000008070b7299 */ /* 0x000fe2000800063f */
[----:B------:R-:W-:Y:S01]  /*14640*/  IMAD.MOV.U32 R0, RZ, RZ, 0x1 ;  /* 0x00000001ff007424 */ /* 0x000fe200078e00ff */
[----:B------:R-:W-:Y:S01]  /*14650*/  ULDC UR5, c[0x0][0x600] ;  /* 0x0001800000057ab9 */ /* 0x000fe20000000800 */
[----:B------:R-:W-:Y:S01]  /*14660*/  ULDC UR7, c[0x0][0x10] ;  /* 0x0000040000077ab9 */ /* 0x000fe20000000800 */
[----:B------:R-:W-:Y:S01]  /*14670*/  UMOV UR12, 0x1 ;  /* 0x00000001000c7882 */ /* 0x000fe20000000000 */
[----:B------:R-:W-:Y:S01]  /*14680*/  UIADD3 UR4, UR5, -0x1, URZ ;  /* 0xffffffff05047890 */ /* 0x000fe2000fffe03f */
[----:B------:R-:W-:Y:S01]  /*14690*/  IMAD.MOV.U32 R6, RZ, RZ, RZ ;  /* 0x000000ffff067224 */ /* 0x000fe200078e00ff */
[----:B------:R-:W-:-:S02]  /*146a0*/  UIMAD.WIDE.U32 UR6, UR6, UR7, URZ ;  /* 0x00000007060672a5 */ /* 0x000fc4000f8e003f */
[----:B------:R-:W-:Y:S02]  /*146b0*/  ULEA.HI UR10, UR10, UR9, URZ, 0x4 ;  /* 0x000000090a0a7291 */ /* 0x000fe4000f8f203f */
[----:B------:R-:W-:Y:S02]  /*146c0*/  USHF.L.U32 UR5, UR12, UR8, URZ ;  /* 0x000000080c057299 */ /* 0x000fe4000800063f */
[----:B------:R-:W-:Y:S01]  /*146d0*/  USHF.R.S32.HI UR18, URZ, 0x4, UR10 ;  /* 0x000000043f127899 */ /* 0x000fe2000801140a */
[----:B------:R-:W-:Y:S01]  /*146e0*/  ULDC UR8, c[0x0][0x14] ;  /* 0x0000050000087ab9 */ /* 0x000fe20000000800 */
[----:B------:R-:W-:Y:S02]  /*146f0*/  ULOP3.LUT UR21, UR40, 0x2, URZ, 0xfc, !UPT ;  /* 0x0000000228157892 */ /* 0x000fe4000f8efc3f */
[----:B------:R-:W-:Y:S02]  /*14700*/  UIMAD.WIDE.U32 UR22, UR6, UR8, URZ ;  /* 0x00000008061672a5 */ /* 0x000fe4000f8e003f */
[----:B------:R-:W-:-:S02]  /*14710*/  UIMAD UR13, UR7, UR8, URZ ;  /* 0x00000008070d72a4 */ /* 0x000fc4000f8e023f */
[----:B------:R-:W-:Y:S01]  /*14720*/  ULOP3.LUT UR19, URZ, UR11, URZ, 0x33, !UPT ;  /* 0x0000000b3f137292 */ /* 0x000fe2000f8e333f */
[C---:B0-----:R-:W-:Y:S01]  /*14730*/  IMAD.SHL.U32 R16, R9.reuse, 0x80, RZ ;  /* 0x0000008009107824 */ /* 0x041fe200078e00ff */
[----:B------:R-:W-:Y:S01]  /*14740*/  UIADD3 UR13, UR23, UR13, URZ ;  /* 0x0000000d170d7290 */ /* 0x000fe2000fffe03f */
[----:B------:R-:W-:Y:S01]  /*14750*/  IMAD.SHL.U32 R9, R9, 0x800, RZ ;  /* 0x0000080009097824 */ /* 0x000fe200078e00ff */
[----:B------:R-:W-:Y:S02]  /*14760*/  UIADD3 UR26, UR18, 0x1, URZ ;  /* 0x00000001121a7890 */ /* 0x000fe4000fffe03f */
[----:B------:R-:W-:Y:S01]  /*14770*/  LOP3.LUT R16, R16, 0x80, RZ, 0xc0, !PT ;  /* 0x0000008010107812 */ /* 0x000fe200078ec0ff */
[----:B------:R-:W-:Y:S01]  /*14780*/  ULDC.64 UR24, c[0x0][0x198] ;  /* 0x0000660000187ab9 */ /* 0x000fe20000000a00 */
[----:B------:R-:W-:-:S08]  /*14790*/  LOP3.LUT R9, R9, 0x800, RZ, 0xc0, !PT ;  /* 0x0000080009097812 */ /* 0x000fd000078ec0ff */
.L_x_562:
[----:B------:R-:W-:-:S03]  /*147a0*/  UMOV UR6, 0xffffffff ;  /* 0xffffffff00067882 */ /* 0x000fc60000000000 */
[----:B------:R-:W-:Y:S05]  /*147b0*/  BRA.DIV UR6, `(.L_x_552) ;  /* 0x0000001606487947 */ /* 0x000fea000b800000 */
[----:B------:R-:W-:-:S13]  /*147c0*/  ELECT P6, URZ, PT ;  /* 0x00000000003f782f */ /* 0x000fda00038c0000 */
.L_x_583:
[----:B------:R-:W0:Y:S01]  /*147d0*/  LDC R2, c[0x0][0x28c] ;  /* 0x0000a300ff027b82 */ /* 0x000e220000000800 */
[----:B------:R-:W-:Y:S01]  /*147e0*/  BSSY B1, `(.L_x_553) ;  /* 0x000003a000017945 */ /* 0x000fe20003800000 */
[----:B0-----:R-:W-:-:S13]  /*147f0*/  ISETP.LT.OR P6, PT, R2, 0x1, !P6 ;  /* 0x000000010200780c */ /* 0x001fda00077c1670 */
[----:B------:R-:W-:Y:S05]  /*14800*/  @P6 BRA `(.L_x_554) ;  /* 0x0000000000dc6947 */ /* 0x000fea0003800000 */
[----:B------:R-:W-:Y:S02]  /*14810*/  IMAD R2, R3, 0x100, R16 ;  /* 0x0000010003027824 */ /* 0x000fe400078e0210 */
[----:B------:R-:W-:Y:S02]  /*14820*/  IMAD.SHL.U32 R3, R4, 0x100, RZ ;  /* 0x0000010004037824 */ /* 0x000fe400078e00ff */
[----:B------:R-:W-:Y:S02]  /*14830*/  IMAD.MOV.U32 R11, RZ, RZ, RZ ;  /* 0x000000ffff0b7224 */ /* 0x000fe400078e00ff */
[----:B------:R-:W-:Y:S02]  /*14840*/  IMAD.U32 R13, RZ, RZ, UR26 ;  /* 0x0000001aff0d7e24 */ /* 0x000fe4000f8e00ff */
[----:B------:R-:W-:Y:S02]  /*14850*/  IMAD.MOV.U32 R4, RZ, RZ, R0 ;  /* 0x000000ffff047224 */ /* 0x000fe400078e0000 */
[----:B------:R-:W-:-:S07]  /*14860*/  IMAD.MOV.U32 R12, RZ, RZ, R6 ;  /* 0x000000ffff0c7224 */ /* 0x000fce00078e0006 */
.L_x_557:
[----:B------:R-:W0:Y:S01]  /*14870*/  S2R R14, SR_CgaCtaId ;  /* 0x00000000000e7919 */ /* 0x000e220000008800 */
[----:B------:R-:W-:Y:S01]  /*14880*/  MOV R5, 0x400 ;  /* 0x0000040000057802 */ /* 0x000fe20000000f00 */
[----:B------:R-:W1:Y:S03]  /*14890*/  S2R R7, SR_TID.X ;  /* 0x0000000000077919 */ /* 0x000e660000002100 */
[----:B0-----:R-:W-:Y:S02]  /*148a0*/  LEA R15, R14, R5, 0x18 ;  /* 0x000000050e0f7211 */ /* 0x001fe400078ec0ff */
[----:B------:R-:W-:Y:S02]  /*148b0*/  SHF.L.U32 R14, R4, 0x1f, RZ ;  /* 0x0000001f040e7819 */ /* 0x000fe400000006ff */
[----:B-1----:R-:W-:Y:S01]  /*148c0*/  LOP3.LUT P1, RZ, R7, 0x7f, RZ, 0xc0, !PT ;  /* 0x0000007f07ff7812 */ /* 0x002fe2000782c0ff */
[----:B------:R-:W-:-:S04]  /*148d0*/  IMAD R5, R12, 0x8, R15 ;  /* 0x000000080c057824 */ /* 0x000fc800078e020f */
[----:B------:R-:W0:Y:S02]  /*148e0*/  SYNCS.PHASECHK.TRANS64.TRYWAIT P0, [R5+URZ+0x70], R14 ;  /* 0x0000700e050075a7 */ /* 0x000e24000800017f */
[----:B0-----:R-:W-:Y:S06]  /*148f0*/  @!P0 BRA `(.L_x_555) ;  /* 0x0000001400188947 */ /* 0x001fec0003800000 */
.L_x_584:
[----:B0-----:R-:W0:Y:S01]  /*14900*/  @!P1 LDC R14, c[0x0][0x500] ;  /* 0x00014000ff0e9b82 */ /* 0x001e220000000800 */
[----:B------:R-:W-:-:S04]  /*14910*/  UPRMT UR6, UR21, 0x9910, URZ ;  /* 0x0000991015067896 */ /* 0x000fc8000800003f */
[----:B------:R-:W-:-:S06]  /*14920*/  UISETP.NE.AND UP0, UPT, UR6, 0x2, UPT ;  /* 0x000000020600788c */ /* 0x000fcc000bf05270 */
[----:B------:R-:W-:Y:S01]  /*14930*/  PLOP3.LUT P0, PT, PT, PT, UP0, 0x80, 0x0 ;  /* 0x000000000000781c */ /* 0x000fe20003f0f008 */
[----:B0-----:R0:W-:-:S12]  /*14940*/  @!P1 SYNCS.ARRIVE.TRANS64 RZ, [R5+URZ], R14 ;  /* 0x0000000e05ff99a7 */ /* 0x0011d8000800003f */
[----:B------:R-:W-:Y:S05]  /*14950*/  @P0 BRA `(.L_x_556) ;  /* 0x0000000000040947 */ /* 0x000fea0003800000 */
[----:B------:R-:W-:Y:S01]  /*14960*/  BPT.TRAP 0x1 ;  /* 0x000000040000795c */ /* 0x000fe20000300000 */
.L_x_556:
[C---:B------:R-:W-:Y:S01]  /*14970*/  IMAD R7, R12.reuse, 0x2000, R15 ;  /* 0x000020000c077824 */ /* 0x040fe200078e020f */
[----:B------:R-:W-:Y:S01]  /*14980*/  R2UR UR9, R5 ;  /* 0x00000000050972ca */ /* 0x000fe200000e0000 */
[----:B------:R-:W-:Y:S01]  /*14990*/  VIADD R13, R13, 0xffffffff ;  /* 0xffffffff0d0d7836 */ /* 0x000fe20000000000 */
[----:B------:R-:W-:Y:S01]  /*149a0*/  UIADD3 UR6, UP0, UR24, 0xf0, URZ ;  /* 0x000000f018067890 */ /* 0x000fe2000ff1e03f */
[----:B------:R-:W-:Y:S01]  /*149b0*/  R2UR UR11, R3 ;  /* 0x00000000030b72ca */ /* 0x000fe200000e0000 */
[----:B------:R-:W-:Y:S01]  /*149c0*/  UIADD3 UR28, UP1, UR24, 0x1f0, URZ ;  /* 0x000001f0181c7890 */ /* 0x000fe2000ff3e03f */
[----:B------:R-:W-:Y:S01]  /*149d0*/  R2UR UR7, R7 ;  /* 0x00000000070772ca */ /* 0x000fe200000e0000 */
[C---:B------:R-:W-:Y:S01]  /*149e0*/  IMAD R7, R12.reuse, 0x1000, R9 ;  /* 0x000010000c077824 */ /* 0x040fe200078e0209 */
[----:B------:R-:W-:Y:S01]  /*149f0*/  R2UR UR10, R11 ;  /* 0x000000000b0a72ca */ /* 0x000fe200000e0000 */
[----:B------:R-:W-:Y:S01]  /*14a00*/  VIADD R12, R12, 0x1 ;  /* 0x000000010c0c7836 */ /* 0x000fe20000000000 */
[----:B------:R-:W-:Y:S01]  /*14a10*/  R2UR UR12, R10 ;  /* 0x000000000a0c72ca */ /* 0x000fe200000e0000 */
[----:B------:R-:W-:Y:S01]  /*14a20*/  IMAD R7, R7, 0x2, R15 ;  /* 0x0000000207077824 */ /* 0x000fe200078e020f */
[----:B------:R-:W-:Y:S01]  /*14a30*/  R2UR UR20, R2 ;  /* 0x00000000021472ca */ /* 0x000fe200000e0000 */
[----:B------:R-:W-:Y:S01]  /*14a40*/  UIADD3.X UR29, URZ, UR25, URZ, UP1, !UPT ;  /* 0x000000193f1d7290 */ /* 0x000fe20008ffe43f */
[----:B------:R-:W-:Y:S01]  /*14a50*/  ISETP.GT.AND P1, PT, R13, 0x1, PT ;  /* 0x000000010d00780c */ /* 0x000fe20003f24270 */
[----:B------:R-:W-:Y:S01]  /*14a60*/  UMOV UR14, 0x0 ;  /* 0x00000000000e7882 */ /* 0x000fe20000000000 */
[----:B------:R-:W-:Y:S01]  /*14a70*/  R2UR UR8, R7 ;  /* 0x00000000070872ca */ /* 0x000fe200000e0000 */
[----:B------:R-:W-:Y:S01]  /*14a80*/  UMOV UR15, 0x10000000 ;  /* 0x10000000000f7882 */ /* 0x000fe20000000000 */
[C---:B------:R-:W-:Y:S01]  /*14a90*/  ISETP.NE.AND P0, PT, R12.reuse, 0xe, PT ;  /* 0x0000000e0c00780c */ /* 0x040fe20003f05270 */
[----:B------:R-:W-:Y:S01]  /*14aa0*/  UIADD3 UR16, UR7, 0x200, URZ ;  /* 0x0000020007107890 */ /* 0x000fe2000fffe03f */
[----:B------:R-:W-:Y:S01]  /*14ab0*/  VIADD R11, R11, 0x10 ;  /* 0x000000100b0b7836 */ /* 0x000fe20000000000 */
[----:B------:R-:W-:Y:S01]  /*14ac0*/  UIADD3.X UR7, URZ, UR25, URZ, UP0, !UPT ;  /* 0x000000193f077290 */ /* 0x000fe200087fe43f */
[----:B0-----:R-:W-:Y:S01]  /*14ad0*/  SEL R5, RZ, 0x1, P0 ;  /* 0x00000001ff057807 */ /* 0x001fe20000000000 */
[----:B------:R-:W-:Y:S01]  /*14ae0*/  UMOV UR27, 0x30000 ;  /* 0x00030000001b7882 */ /* 0x000fe20000000000 */
[----:B------:R-:W-:-:S02]  /*14af0*/  SEL R12, R12, RZ, P0 ;  /* 0x000000ff0c0c7207 */ /* 0x000fc40000000000 */
[----:B------:R-:W-:-:S03]  /*14b00*/  LOP3.LUT R4, R4, R5, RZ, 0x3c, !PT ;  /* 0x0000000504047212 */ /* 0x000fc600078e3cff */
[----:B------:R-:W-:-:S03]  /*14b10*/  UIADD3 UR17, UR8, 0x1c200, URZ ;  /* 0x0001c20008117890 */ /* 0x000fc6000fffe03f */
[----:B------:R-:W-:Y:S02]  /*14b20*/  UMOV UR8, UR16 ;  /* 0x0000001000087c82 */ /* 0x000fe40008000000 */
[----:B------:R0:W-:Y:S02]  /*14b30*/  UTMALDG.3D [UR8], [UR6], desc[UR14] ;  /* 0x00000e08060075b4 */ /* 0x0001e40008011000 */
[----:B0-----:R-:W-:Y:S01]  /*14b40*/  UMOV UR8, UR17 ;  /* 0x0000001100087c82 */ /* 0x001fe20008000000 */
[----:B------:R-:W-:Y:S02]  /*14b50*/  UMOV UR11, UR20 ;  /* 0x00000014000b7c82 */ /* 0x000fe40008000000 */
[----:B------:R0:W-:Y:S02]  /*14b60*/  UTMALDG.3D.MULTICAST [UR8], [UR28], UR27, desc[UR14] ;  /* 0x00000e081c0073b4 */ /* 0x0001e4000801181b */
[----:B0-----:R-:W-:Y:S05]  /*14b70*/  @P1 BRA `(.L_x_557) ;  /* 0xfffffffc003c1947 */ /* 0x001fea000383ffff */
.L_x_554:
[----:B------:R-:W-:Y:S05]  /*14b80*/  BSYNC B1 ;  /* 0x0000000000017941 */ /* 0x000fea0003800000 */
.L_x_553:
[----:B------:R-:W2:Y:S01]  /*14b90*/  LDL.LU R15, [R1+0x200] ;  /* 0x00020000010f7983 */ /* 0x000ea20000300800 */
[----:B------:R-:W-:Y:S01]  /*14ba0*/  LOP3.LUT P0, RZ, R8, 0xff, RZ, 0xc0, !PT ;  /* 0x000000ff08ff7812 */ /* 0x000fe2000780c0ff */
[----:B------:R-:W-:Y:S01]  /*14bb0*/  VIADD R6, R6, UR18 ;  /* 0x0000001206067c36 */ /* 0x000fe20008000000 */
[----:B------:R-:W-:Y:S01]  /*14bc0*/  ULDC.64 UR6, c[0x0][0x650] ;  /* 0x0001940000067ab9 */ /* 0x000fe20000000a00 */
[----:B------:R-:W3:Y:S01]  /*14bd0*/  LDL.LU R14, [R1+0x204] ;  /* 0x00020400010e7983 */ /* 0x000ee20000300800 */
[----:B------:R-:W-:Y:S01]  /*14be0*/  UISETP.GE.U32.AND UP0, UPT, UR18, 0xe, UPT ;  /* 0x0000000e1200788c */ /* 0x000fe2000bf06070 */
[----:B------:R-:W-:Y:S01]  /*14bf0*/  BSSY B1, `(.L_x_558) ;  /* 0x0000075000017945 */ /* 0x000fe20003800000 */
[----:B------:R-:W-:Y:S01]  /*14c00*/  IMAD.MOV.U32 R4, RZ, RZ, -0x1 ;  /* 0xffffffffff047424 */ /* 0x000fe200078e00ff */
[----:B------:R-:W-:Y:S01]  /*14c10*/  PRMT R8, RZ, 0x7610, R8 ;  /* 0x00007610ff087816 */ /* 0x000fe20000000008 */
[----:B------:R-:W-:Y:S02]  /*14c20*/  IMAD.MOV.U32 R10, RZ, RZ, -0x1 ;  /* 0xffffffffff0a7424 */ /* 0x000fe400078e00ff */
[----:B------:R-:W-:-:S03]  /*14c30*/  PLOP3.LUT P1, PT, PT, PT, UP0, 0x80, 0x0 ;  /* 0x000000000000781c */ /* 0x000fc60003f2f008 */
[----:B------:R-:W0:Y:S01]  /*14c40*/  @P0 S2R R3, SR_CgaCtaId ;  /* 0x0000000000030919 */ /* 0x000e220000008800 */
[----:B------:R-:W-:-:S04]  /*14c50*/  @P0 MOV R2, 0x400 ;  /* 0x0000040000020802 */ /* 0x000fc80000000f00 */
[----:B0-----:R-:W-:Y:S01]  /*14c60*/  @P0 LEA R2, R3, R2, 0x18 ;  /* 0x0000000203020211 */ /* 0x001fe200078ec0ff */
[----:B------:R-:W-:-:S03]  /*14c70*/  IMAD.U32 R3, RZ, RZ, UR18 ;  /* 0x00000012ff037e24 */ /* 0x000fc6000f8e00ff */
[----:B------:R0:W-:Y:S01]  /*14c80*/  @P0 SYNCS.ARRIVE.TRANS64.A1T0 RZ, [R2+URZ+0xf8], RZ ;  /* 0x0000f8ff02ff09a7 */ /* 0x0001e2000810003f */
[----:B------:R-:W-:-:S04]  /*14c90*/  ISETP.GT.U32.AND P0, PT, R6, 0xd, PT ;  /* 0x0000000d0600780c */ /* 0x000fc80003f04070 */
[----:B------:R-:W-:Y:S02]  /*14ca0*/  ISETP.LT.U32.AND P0, PT, R3, 0xe, P0 ;  /* 0x0000000e0300780c */ /* 0x000fe40000701070 */
[----:B0-----:R-:W-:-:S05]  /*14cb0*/  SHF.R.U32.HI R2, RZ, 0x1, R6 ;  /* 0x00000001ff027819 */ /* 0x001fca0000011606 */
[----:B------:R-:W-:-:S05]  /*14cc0*/  IMAD.WIDE.U32 R2, R2, -0x6db6db6d, RZ ;  /* 0x9249249302027825 */ /* 0x000fca00078e00ff */
[----:B------:R-:W-:Y:S02]  /*14cd0*/  SHF.R.U32.HI R5, RZ, 0x2, R3 ;  /* 0x00000002ff057819 */ /* 0x000fe40000011603 */
[----:B------:R-:W-:Y:S02]  /*14ce0*/  SEL R3, RZ, 0x1, !P0 ;  /* 0x00000001ff037807 */ /* 0x000fe40004000000 */
[----:B------:R-:W-:Y:S01]  /*14cf0*/  PRMT R2, RZ, 0x7610, R2 ;  /* 0x00007610ff027816 */ /* 0x000fe20000000002 */
[----:B------:R-:W-:Y:S01]  /*14d00*/  IMAD R6, R5, -0xe, R6 ;  /* 0xfffffff205067824 */ /* 0x000fe200078e0206 */
[----:B------:R-:W-:Y:S01]  /*14d10*/  LOP3.LUT R0, R0, R3, RZ, 0x3c, !PT ;  /* 0x0000000300007212 */ /* 0x000fe200078e3cff */
[----:B------:R-:W-:-:S03]  /*14d20*/  IMAD.MOV.U32 R3, RZ, RZ, -0x1 ;  /* 0xffffffffff037424 */ /* 0x000fc600078e00ff */
[----:B------:R-:W-:Y:S02]  /*14d30*/  @P1 LOP3.LUT R0, R0, 0x1, R5, 0x78, !PT ;  /* 0x0000000100001812 */ /* 0x000fe400078e7805 */
[----:B---3--:R-:W-:-:S04]  /*14d40*/  IADD3 R14, P0, R14, UR22, RZ ;  /* 0x000000160e0e7c10 */ /* 0x008fc8000ff1e0ff */
[----:B--2---:R-:W-:Y:S01]  /*14d50*/  IADD3.X R15, R15, UR13, RZ, P0, !PT ;  /* 0x0000000d0f0f7c10 */ /* 0x004fe200087fe4ff */
[----:B------:R0:W-:Y:S01]  /*14d60*/  STL [R1+0x204], R14 ;  /* 0x0002040e01007387 */ /* 0x0001e20000100800 */
[----:B------:R-:W-:-:S03]  /*14d70*/  ISETP.GE.U32.AND P0, PT, R14, UR6, PT ;  /* 0x000000060e007c0c */ /* 0x000fc6000bf06070 */
[----:B------:R0:W-:Y:S01]  /*14d80*/  STL [R1+0x200], R15 ;  /* 0x0002000f01007387 */ /* 0x0001e20000100800 */
[----:B------:R-:W-:-:S13]  /*14d90*/  ISETP.GE.U32.AND.EX P0, PT, R15, UR7, PT, P0 ;  /* 0x000000070f007c0c */ /* 0x000fda000bf06100 */
[----:B0-----:R-:W-:Y:S05]  /*14da0*/  @P0 BRA `(.L_x_559) ;  /* 0x0000000400640947 */ /* 0x001fea0003800000 */
[----:B------:R-:W0:Y:S01]  /*14db0*/  S2R R7, SR_CTAID.X ;  /* 0x0000000000077919 */ /* 0x000e220000002500 */
[----:B------:R-:W-:Y:S01]  /*14dc0*/  ULDC UR6, c[0x0][0x150] ;  /* 0x0000540000067ab9 */ /* 0x000fe20000000800 */
[----:B------:R-:W1:Y:S01]  /*14dd0*/  LDC R4, c[0x0][0x144] ;  /* 0x00005100ff047b82 */ /* 0x000e620000000800 */
[----:B------:R-:W-:Y:S01]  /*14de0*/  UISETP.NE.AND UP0, UPT, UR46, URZ, UPT ;  /* 0x0000003f2e00728c */ /* 0x000fe2000bf05270 */
[----:B------:R-:W2:Y:S01]  /*14df0*/  S2R R5, SR_CTAID.Y ;  /* 0x0000000000057919 */ /* 0x000ea20000002600 */
[----:B------:R-:W-:-:S04]  /*14e00*/  ULDC UR9, c[0x0][0x630] ;  /* 0x00018c0000097ab9 */ /* 0x000fc80000000800 */
[----:B------:R-:W-:Y:S01]  /*14e10*/  PLOP3.LUT P0, PT, PT, PT, UP0, 0x80, 0x0 ;  /* 0x000000000000781c */ /* 0x000fe20003f0f008 */
[----:B------:R-:W3:Y:S01]  /*14e20*/  LDC R12, c[0x0][0x148] ;  /* 0x00005200ff0c7b82 */ /* 0x000ee20000000800 */
[----:B0-----:R-:W-:Y:S02]  /*14e30*/  I2FP.F32.U32 R2, R7 ;  /* 0x0000000700027245 */ /* 0x001fe40000201000 */
[----:B--2---:R-:W-:-:S03]  /*14e40*/  I2FP.F32.U32 R3, R5 ;  /* 0x0000000500037245 */ /* 0x004fc60000201000 */
[----:B------:R-:W-:Y:S01]  /*14e50*/  FMUL R2, R2, UR6 ;  /* 0x0000000602027c20 */ /* 0x000fe20008400000 */
[----:B------:R-:W-:Y:S02]  /*14e60*/  ULDC UR6, c[0x0][0x154] ;  /* 0x0000550000067ab9 */ /* 0x000fe40000000800 */
[----:B------:R-:W-:Y:S01]  /*14e70*/  FMUL R10, R3, UR6 ;  /* 0x00000006030a7c20 */ /* 0x000fe20008400000 */
[----:B------:R-:W-:Y:S02]  /*14e80*/  ULDC.64 UR6, c[0x0][0x628] ;  /* 0x00018a0000067ab9 */ /* 0x000fe40000000a00 */
[----:B------:R-:W0:Y:S08]  /*14e90*/  F2I.U32.TRUNC.NTZ R2, R2 ;  /* 0x0000000200027305 */ /* 0x000e30000020f000 */
[----:B------:R-:W2:Y:S01]  /*14ea0*/  F2I.U32.TRUNC.NTZ R10, R10 ;  /* 0x0000000a000a7305 */ /* 0x000ea2000020f000 */
[----:B0-----:R-:W-:-:S02]  /*14eb0*/  IMAD.MOV R3, RZ, RZ, -R2 ;  /* 0x000000ffff037224 */ /* 0x001fc400078e0a02 */
[----:B------:R-:W-:Y:S02]  /*14ec0*/  IMAD.MOV.U32 R2, RZ, RZ, R14 ;  /* 0x000000ffff027224 */ /* 0x000fe400078e000e */
[----:B-1----:R-:W-:Y:S02]  /*14ed0*/  IMAD R7, R4, R3, R7 ;  /* 0x0000000304077224 */ /* 0x002fe400078e0207 */
[----:B--2---:R-:W-:-:S04]  /*14ee0*/  IMAD.MOV R3, RZ, RZ, -R10 ;  /* 0x000000ffff037224 */ /* 0x004fc800078e0a0a */
[----:B---3--:R-:W-:Y:S01]  /*14ef0*/  @P0 IMAD R7, R12, R3, R5 ;  /* 0x000000030c070224 */ /* 0x008fe200078e0205 */
[----:B------:R-:W-:Y:S01]  /*14f00*/  ISETP.NE.U32.AND P0, PT, RZ, UR6, PT ;  /* 0x00000006ff007c0c */ /* 0x000fe2000bf05070 */
[----:B------:R-:W-:-:S03]  /*14f10*/  IMAD.MOV.U32 R3, RZ, RZ, R15 ;  /* 0x000000ffff037224 */ /* 0x000fc600078e000f */
[----:B------:R-:W-:-:S13]  /*14f20*/  ISETP.NE.AND.EX P0, PT, RZ, UR7, PT, P0 ;  /* 0x00000007ff007c0c */ /* 0x000fda000bf05300 */
[----:B------:R-:W-:Y:S05]  /*14f30*/  @!P0 BRA `(.L_x_560) ;  /* 0x0000000000288947 */ /* 0x000fea0003800000 */
[----:B------:R-:W-:Y:S02]  /*14f40*/  ULDC UR8, c[0x0][0x634] ;  /* 0x00018d0000087ab9 */ /* 0x000fe40000000800 */
[----:B------:R-:W-:-:S05]  /*14f50*/  IADD3 R3, P0, R14, UR8, RZ ;  /* 0x000000080e037c10 */ /* 0x000fca000ff1e0ff */
[----:B------:R-:W-:-:S04]  /*14f60*/  IMAD.X R11, RZ, RZ, R15, P0 ;  /* 0x000000ffff0b7224 */ /* 0x000fc800000e060f */
[----:B------:R-:W-:-:S04]  /*14f70*/  IMAD.WIDE.U32 R4, R11, UR6, RZ ;  /* 0x000000060b047c25 */ /* 0x000fc8000f8e00ff */
[----:B------:R-:W-:-:S04]  /*14f80*/  IMAD.WIDE.U32 R4, P0, R3, UR7, R4 ;  /* 0x0000000703047c25 */ /* 0x000fc8000f800004 */
[----:B------:R-:W-:-:S04]  /*14f90*/  IMAD.WIDE.U32 R2, R3, UR6, RZ ;  /* 0x0000000603027c25 */ /* 0x000fc8000f8e00ff */
[----:B------:R-:W-:Y:S01]  /*14fa0*/  IMAD.MOV.U32 R2, RZ, RZ, R5 ;  /* 0x000000ffff027224 */ /* 0x000fe200078e0005 */
[----:B------:R-:W-:Y:S01]  /*14fb0*/  IADD3 RZ, P1, R3, R4, RZ ;  /* 0x0000000403ff7210 */ /* 0x000fe20007f3e0ff */
[----:B------:R-:W-:-:S04]  /*14fc0*/  IMAD.X R3, RZ, RZ, RZ, P0 ;  /* 0x000000ffff037224 */ /* 0x000fc800000e06ff */
[----:B------:R-:W-:-:S08]  /*14fd0*/  IMAD.WIDE.U32.X R2, R11, UR7, R2, P1 ;  /* 0x000000070b027c25 */ /* 0x000fd000088e0402 */
.L_x_560:
[--C-:B------:R-:W-:Y:S01]  /*14fe0*/  SHF.R.U64 R10, R2, UR9, R3.reuse ;  /* 0x00000009020a7c19 */ /* 0x100fe20008001203 */
[----:B------:R-:W-:Y:S01]  /*14ff0*/  ULDC.64 UR6, c[0x0][0x620] ;  /* 0x0001880000067ab9 */ /* 0x000fe20000000a00 */
[----:B------:R-:W-:Y:S01]  /*15000*/  SHF.R.U32.HI R2, RZ, UR9, R3 ;  /* 0x00000009ff027c19 */ /* 0x000fe20008011603 */
[----:B------:R-:W-:Y:S01]  /*15010*/  IMAD.MOV.U32 R3, RZ, RZ, R15 ;  /* 0x000000ffff037224 */ /* 0x000fe200078e000f */
[----:B------:R-:W-:Y:S01]  /*15020*/  IADD3 R11, P0, RZ, -R10, RZ ;  /* 0x8000000aff0b7210 */ /* 0x000fe20007f1e0ff */
[----:B------:R-:W-:-:S04]  /*15030*/  ULDC.64 UR8, c[0x0][0x640] ;  /* 0x0001900000087ab9 */ /* 0x000fc80000000a00 */
[----:B------:R-:W-:Y:S01]  /*15040*/  IMAD.X R2, RZ, RZ, ~R2, P0 ;  /* 0x000000ffff027224 */ /* 0x000fe200000e0e02 */
[----:B------:R-:W-:-:S03]  /*15050*/  ISETP.NE.U32.AND P0, PT, RZ, UR8, PT ;  /* 0x00000008ff007c0c */ /* 0x000fc6000bf05070 */
[----:B------:R-:W-:Y:S01]  /*15060*/  IMAD R2, R2, UR6, RZ ;  /* 0x0000000602027c24 */ /* 0x000fe2000f8e02ff */
[----:B------:R-:W-:-:S03]  /*15070*/  ISETP.NE.AND.EX P0, PT, RZ, UR9, PT, P0 ;  /* 0x00000009ff007c0c */ /* 0x000fc6000bf05300 */
[----:B------:R-:W-:Y:S02]  /*15080*/  IMAD R5, R11, UR7, R2 ;  /* 0x000000070b057c24 */ /* 0x000fe4000f8e0202 */
[----:B------:R-:W-:-:S04]  /*15090*/  IMAD.MOV.U32 R2, RZ, RZ, R14 ;  /* 0x000000ffff027224 */ /* 0x000fc800078e000e */
[----:B------:R-:W-:Y:S01]  /*150a0*/  IMAD.WIDE.U32 R2, R11, UR6, R2 ;  /* 0x000000060b027c25 */ /* 0x000fe2000f8e0002 */
[----:B------:R-:W-:-:S03]  /*150b0*/  ULDC UR6, c[0x0][0x618] ;  /* 0x0001860000067ab9 */ /* 0x000fc60000000800 */
[----:B------:R-:W-:-:S05]  /*150c0*/  IMAD.IADD R3, R3, 0x1, R5 ;  /* 0x0000000103037824 */ /* 0x000fca00078e0205 */
[--C-:B------:R-:W-:Y:S02]  /*150d0*/  SHF.R.U64 R11, R2, UR6, R3.reuse ;  /* 0x00000006020b7c19 */ /* 0x100fe40008001203 */
[----:B------:R-:W-:Y:S01]  /*150e0*/  SHF.R.U32.HI R2, RZ, UR6, R3 ;  /* 0x00000006ff027c19 */ /* 0x000fe20008011603 */
[----:B------:R-:W-:-:S03]  /*150f0*/  ULDC UR6, c[0x0][0x608] ;  /* 0x0001820000067ab9 */ /* 0x000fc60000000800 */
[--C-:B------:R-:W-:Y:S02]  /*15100*/  SHF.R.U64 R12, R11, UR6, R2.reuse ;  /* 0x000000060b0c7c19 */ /* 0x100fe40008001202 */
[----:B------:R-:W-:Y:S01]  /*15110*/  SHF.R.U32.HI R3, RZ, UR6, R2 ;  /* 0x00000006ff037c19 */ /* 0x000fe20008011602 */
[----:B------:R-:W-:-:S03]  /*15120*/  ULDC UR6, c[0x0][0x658] ;  /* 0x0001960000067ab9 */ /* 0x000fc60000000800 */
[--C-:B------:R-:W-:Y:S02]  /*15130*/  SHF.R.U64 R13, R12, UR6, R3.reuse ;  /* 0x000000060c0d7c19 */ /* 0x100fe40008001203 */
[----:B------:R-:W-:-:S03]  /*15140*/  SHF.R.U32.HI R14, RZ, UR6, R3 ;  /* 0x00000006ff0e7c19 */ /* 0x000fc60008011603 */
[----:B------:R-:W-:Y:S02]  /*15150*/  IMAD.MOV.U32 R2, RZ, RZ, R13 ;  /* 0x000000ffff027224 */ /* 0x000fe400078e000d */
[----:B------:R-:W-:Y:S01]  /*15160*/  IMAD.MOV.U32 R3, RZ, RZ, R14 ;  /* 0x000000ffff037224 */ /* 0x000fe200078e000e */
[----:B------:R-:W-:Y:S06]  /*15170*/  @!P0 BRA `(.L_x_561) ;  /* 0x0000000000288947 */ /* 0x000fec0003800000 */
        /* <DEDUP_REMOVED lines=10> */
.L_x_561:
[----:B------:R-:W-:Y:S01]  /*15220*/  ULDC UR6, c[0x0][0x648] ;  /* 0x0001920000067ab9 */ /* 0x000fe20000000800 */
[----:B------:R-:W-:Y:S01]  /*15230*/  LOP3.LUT R12, R12, UR19, RZ, 0xc0, !PT ;  /* 0x000000130c0c7c12 */ /* 0x000fe2000f8ec0ff */
[----:B------:R-:W-:Y:S01]  /*15240*/  UISETP.NE.AND UP0, UPT, UR46, URZ, UPT ;  /* 0x0000003f2e00728c */ /* 0x000fe2000bf05270 */
[----:B------:R-:W-:Y:S01]  /*15250*/  SHF.R.U64 R3, R2, UR6, R3 ;  /* 0x0000000602037c19 */ /* 0x000fe20008001203 */
[----:B------:R-:W-:Y:S01]  /*15260*/  ULDC UR6, c[0x0][0x638] ;  /* 0x00018e0000067ab9 */ /* 0x000fe20000000800 */
[----:B------:R-:W-:-:S03]  /*15270*/  LOP3.LUT R4, R11, UR4, RZ, 0xc0, !PT ;  /* 0x000000040b047c12 */ /* 0x000fc6000f8ec0ff */
[----:B------:R-:W-:Y:S01]  /*15280*/  IMAD.MOV R2, RZ, RZ, -R3 ;  /* 0x000000ffff027224 */ /* 0x000fe200078e0a03 */
[----:B------:R-:W-:Y:S01]  /*15290*/  PLOP3.LUT P0, PT, PT, PT, UP0, 0x40, 0x0 ;  /* 0x000000000000781c */ /* 0x000fe20003f0e808 */
[----:B------:R-:W-:Y:S01]  /*152a0*/  IMAD R12, R3, UR5, R12 ;  /* 0x00000005030c7c24 */ /* 0x000fe2000f8e020c */
[----:B------:R-:W-:Y:S01]  /*152b0*/  PLOP3.LUT P1, PT, PT, PT, UP0, 0x40, 0x0 ;  /* 0x000000000000781c */ /* 0x000fe20003f2e808 */
[----:B------:R-:W-:Y:S01]  /*152c0*/  IMAD R13, R2, UR6, R13 ;  /* 0x00000006020d7c24 */ /* 0x000fe2000f8e020d */
[----:B------:R-:W-:Y:S01]  /*152d0*/  ULDC UR6, c[0x0][0x610] ;  /* 0x0001840000067ab9 */ /* 0x000fe20000000800 */
[----:B------:R-:W-:Y:S02]  /*152e0*/  IMAD.MOV.U32 R2, RZ, RZ, 0x1 ;  /* 0x00000001ff027424 */ /* 0x000fe400078e00ff */
[----:B------:R-:W-:Y:S01]  /*152f0*/  IMAD R7, R12, UR6, R7 ;  /* 0x000000060c077c24 */ /* 0x000fe2000f8e0207 */
[----:B------:R-:W-:Y:S02]  /*15300*/  ULDC UR6, c[0x0][0x600] ;  /* 0x0001800000067ab9 */ /* 0x000fe40000000800 */
[----:B------:R-:W-:-:S05]  /*15310*/  IMAD R4, R13, UR6, R4 ;  /* 0x000000060d047c24 */ /* 0x000fca000f8e0204 */
[----:B------:R-:W-:Y:S02]  /*15320*/  SEL R3, R4, R7, P0 ;  /* 0x0000000704037207 */ /* 0x000fe40000000000 */
[----:B------:R-:W-:-:S07]  /*15330*/  SEL R4, R7, R4, P1 ;  /* 0x0000000407047207 */ /* 0x000fce0000800000 */
.L_x_559:
[----:B------:R-:W-:Y:S05]  /*15340*/  BSYNC B1 ;  /* 0x0000000000017941 */ /* 0x000fea0003800000 */
.L_x_558:
[----:B------:R-:W-:-:S13]  /*15350*/  LOP3.LUT P0, RZ, R2, 0xff, RZ, 0xc0, !PT ;  /* 0x000000ff02ff7812 */ /* 0x000fda000780c0ff */
[----:B------:R-:W-:Y:S05]  /*15360*/  @P0 BRA `(.L_x_562) ;  /* 0xfffffff4000c0947 */ /* 0x000fea000383ffff */
[----:B------:R-:W-:Y:S05]  /*15370*/  BSYNC B0 ;  /* 0x0000000000007941 */ /* 0x000fea0003800000 */
.L_x_551:
[----:B------:R-:W-:-:S03]  /*15380*/  UMOV UR6, 0xffffffff ;  /* 0xffffffff00067882 */ /* 0x000fc60000000000 */
[----:B------:R-:W-:Y:S05]  /*15390*/  BRA.DIV UR6, `(.L_x_563) ;  /* 0x0000000a06847947 */ /* 0x000fea000b800000 */
[----:B------:R-:W-:-:S13]  /*153a0*/  ELECT P6, URZ, PT ;  /* 0x00000000003f782f */ /* 0x000fda00038c0000 */
.L_x_587:
[----:B------:R-:W-:Y:S04]  /*153b0*/  BSSY B0, `(.L_x_564) ;  /* 0x0000086000007945 */ /* 0x000fe80003800000 */
[----:B------:R-:W-:Y:S05]  /*153c0*/  @!P6 BRA `(.L_x_565) ;  /* 0x000000080010e947 */ /* 0x000fea0003800000 */
[----:B------:R-:W-:-:S04]  /*153d0*/  ULOP3.LUT UR6, UR40, 0x2, URZ, 0xfc, !UPT ;  /* 0x0000000228067892 */ /* 0x000fc8000f8efc3f */
[----:B------:R-:W-:-:S06]  /*153e0*/  UISETP.NE.AND UP0, UPT, UR6, 0x3, UPT ;  /* 0x000000030600788c */ /* 0x000fcc000bf05270 */
[----:B------:R-:W-:-:S13]  /*153f0*/  PLOP3.LUT P0, PT, PT, PT, UP0, 0x80, 0x0 ;  /* 0x000000000000781c */ /* 0x000fda0003f0f008 */
[----:B------:R-:W-:Y:S05]  /*15400*/  @!P0 BRA `(.L_x_566) ;  /* 0x0000000000048947 */ /* 0x000fea0003800000 */
[----:B------:R-:W-:Y:S01]  /*15410*/  BPT.TRAP 0x1 ;  /* 0x000000040000795c */ /* 0x000fe20000300000 */
.L_x_566:
[----:B------:R-:W0:Y:S01]  /*15420*/  S2R R3, SR_CgaCtaId ;  /* 0x0000000000037919 */ /* 0x000e220000008800 */
[----:B------:R-:W-:-:S04]  /*15430*/  MOV R2, 0x400 ;  /* 0x0000040000027802 */ /* 0x000fc80000000f00 */
[----:B0-----:R-:W-:Y:S02]  /*15440*/  LEA R3, R3, R2, 0x18 ;  /* 0x0000000203037211 */ /* 0x001fe400078ec0ff */
[----:B------:R-:W-:-:S03]  /*15450*/  SHF.L.U32 R2, R0, 0x1f, RZ ;  /* 0x0000001f00027819 */ /* 0x000fc600000006ff */
[----:B------:R-:W-:-:S04]  /*15460*/  VIADD R3, R3, 0x70 ;  /* 0x0000007003037836 */ /* 0x000fc80000000000 */
[----:B------:R-:W-:-:S04]  /*15470*/  IMAD R5, R6, 0x8, R3 ;  /* 0x0000000806057824 */ /* 0x000fc800078e0203 */
[----:B------:R-:W0:Y:S02]  /*15480*/  SYNCS.PHASECHK.TRANS64.TRYWAIT P0, [R5+URZ], R2 ;  /* 0x00000002050075a7 */ /* 0x000e24000800017f */
[----:B0-----:R-:W-:Y:S05]  /*15490*/  @!P0 BRA `(.L_x_567) ;  /* 0x0000000800648947 */ /* 0x001fea0003800000 */
.L_x_588:
[----:B------:R-:W-:-:S05]  /*154a0*/  VIADD R6, R6, 0x1 ;  /* 0x0000000106067836 */ /* 0x000fca0000000000 */
[----:B------:R-:W-:-:S04]  /*154b0*/  ISETP.NE.AND P0, PT, R6, 0xe, PT ;  /* 0x0000000e0600780c */ /* 0x000fc80003f05270 */
[----:B0-----:R-:W-:Y:S02]  /*154c0*/  SEL R5, RZ, 0x1, P0 ;  /* 0x00000001ff057807 */ /* 0x001fe40000000000 */
[----:B------:R-:W-:Y:S02]  /*154d0*/  SEL R6, R6, RZ, P0 ;  /* 0x000000ff06067207 */ /* 0x000fe40000000000 */
[----:B------:R-:W-:-:S03]  /*154e0*/  LOP3.LUT R5, R0, R5, RZ, 0x3c, !PT ;  /* 0x0000000500057212 */ /* 0x000fc600078e3cff */
[----:B------:R-:W-:Y:S01]  /*154f0*/  IMAD R7, R6, 0x8, R3 ;  /* 0x0000000806077824 */ /* 0x000fe200078e0203 */
[----:B------:R-:W-:-:S04]  /*15500*/  SHF.L.U32 R0, R5, 0x1f, RZ ;  /* 0x0000001f05007819 */ /* 0x000fc800000006ff */
[----:B------:R-:W0:Y:S02]  /*15510*/  SYNCS.PHASECHK.TRANS64.TRYWAIT P0, [R7+URZ], R0 ;  /* 0x00000000070075a7 */ /* 0x000e24000800017f */
[----:B0-----:R-:W-:Y:S05]  /*15520*/  @!P0 BRA `(.L_x_568) ;  /* 0x0000000800548947 */ /* 0x001fea0003800000 */
.L_x_589:
[----:B0-----:R-:W-:-:S05]  /*15530*/  VIADD R0, R6, 0x1 ;  /* 0x0000000106007836 */ /* 0x001fca0000000000 */
[----:B------:R-:W-:-:S04]  /*15540*/  ISETP.NE.AND P0, PT, R0, 0xe, PT ;  /* 0x0000000e0000780c */ /* 0x000fc80003f05270 */
[----:B------:R-:W-:Y:S02]  /*15550*/  SEL R2, RZ, 0x1, P0 ;  /* 0x00000001ff027807 */ /* 0x000fe40000000000 */
[----:B------:R-:W-:Y:S02]  /*15560*/  SEL R4, R0, RZ, P0 ;  /* 0x000000ff00047207 */ /* 0x000fe40000000000 */
[----:B------:R-:W-:-:S03]  /*15570*/  LOP3.LUT R5, R5, R2, RZ, 0x3c, !PT ;  /* 0x0000000205057212 */ /* 0x000fc600078e3cff */
[----:B------:R-:W-:Y:S01]  /*15580*/  IMAD R7, R4, 0x8, R3 ;  /* 0x0000000804077824 */ /* 0x000fe200078e0203 */
[----:B------:R-:W-:-:S04]  /*15590*/  SHF.L.U32 R0, R5, 0x1f, RZ ;  /* 0x0000001f05007819 */ /* 0x000fc800000006ff */
[----:B------:R-:W0:Y:S02]  /*155a0*/  SYNCS.PHASECHK.TRANS64.TRYWAIT P0, [R7+URZ], R0 ;  /* 0x00000000070075a7 */ /* 0x000e24000800017f */
[----:B0-----:R-:W-:Y:S05]  /*155b0*/  @!P0 BRA `(.L_x_569) ;  /* 0x0000000800448947 */ /* 0x001fea0003800000 */
.L_x_590:
        /* <DEDUP_REMOVED lines=9> */
.L_x_591:
        /* <DEDUP_REMOVED lines=9> */
.L_x_592:
        /* <DEDUP_REMOVED lines=9> */
.L_x_593:
        /* <DEDUP_REMOVED lines=9> */
.L_x_594:
        /* <DEDUP_REMOVED lines=9> */
.L_x_595:
        /* <DEDUP_REMOVED lines=9> */
.L_x_596:
        /* <DEDUP_REMOVED lines=9> */
.L_x_597:
        /* <DEDUP_REMOVED lines=9> */
.L_x_598:
        /* <DEDUP_REMOVED lines=9> */
.L_x_599:
        /* <DEDUP_REMOVED lines=9> */
.L_x_600:
[----:B0-----:R-:W-:-:S05]  /*15b60*/  VIADD R0, R4, 0x1 ;  /* 0x0000000104007836 */ /* 0x001fca0000000000 */
[----:B------:R-:W-:-:S04]  /*15b70*/  ISETP.NE.AND P0, PT, R0, 0xe, PT ;  /* 0x0000000e0000780c */ /* 0x000fc80003f05270 */
[----:B------:R-:W-:Y:S02]  /*15b80*/  SEL R2, RZ, 0x1, P0 ;  /* 0x00000001ff027807 */ /* 0x000fe40000000000 */
[----:B------:R-:W-:Y:S02]  /*15b90*/  SEL R0, R0, RZ, P0 ;  /* 0x000000ff00007207 */ /* 0x000fe40000000000 */
[----:B------:R-:W-:-:S03]  /*15ba0*/  LOP3.LUT R2, R5, R2, RZ, 0x3c, !PT ;  /* 0x0000000205027212 */ /* 0x000fc600078e3cff */
[----:B------:R-:W-:Y:S01]  /*15bb0*/  IMAD R3, R0, 0x8, R3 ;  /* 0x0000000800037824 */ /* 0x000fe200078e0203 */
[----:B------:R-:W-:-:S07]  /*15bc0*/  SHF.L.U32 R0, R2, 0x1f, RZ ;  /* 0x0000001f02007819 */ /* 0x000fce00000006ff */
.L_x_580:
[----:B0-----:R0:W1:Y:S02]  /*15bd0*/  SYNCS.PHASECHK.TRANS64.TRYWAIT P0, [R3+URZ], R0 ;  /* 0x00000000030075a7 */ /* 0x001064000800017f */
[----:B-1----:R-:W-:Y:S05]  /*15be0*/  @!P0 NANOSLEEP.SYNCS 0x989680 ;  /* 0x009896800000895d */ /* 0x002fea0003900000 */
[----:B------:R-:W1:Y:S02]  /*15bf0*/  @!P0 SYNCS.PHASECHK.TRANS64 P0, [R3+URZ], R0 ;  /* 0x00000000030085a7 */ /* 0x000e64000800007f */
[----:B-1----:R-:W-:Y:S05]  /*15c00*/  @!P0 BRA `(.L_x_580) ;  /* 0xfffffffc00f08947 */ /* 0x002fea000383ffff */
.L_x_565:
[----:B------:R-:W-:Y:S05]  /*15c10*/  BSYNC B0 ;  /* 0x0000000000007941 */ /* 0x000fea0003800000 */
.L_x_564:
[----:B------:R-:W-:Y:S05]  /*15c20*/  EXIT ;  /* 0x000000000000794d */ /* 0x000fea0003800000 */
.L_x_22:
[----:B-1----:R1:W2:Y:S02]  /*15c30*/  SYNCS.PHASECHK.TRANS64.TRYWAIT P1, [R3+URZ], R0 ;  /* 0x00000000030075a7 */ /* 0x0022a4000802017f */
[----:B--2---:R-:W-:Y:S05]  /*15c40*/  @!P1 NANOSLEEP.SYNCS 0x989680 ;  /* 0x009896800000995d */ /* 0x004fea0003900000 */
[----:B------:R-:W2:Y:S02]  /*15c50*/  @!P1 SYNCS.PHASECHK.TRANS64 P1, [R3+URZ], R0 ;  /* 0x00000000030095a7 */ /* 0x000ea4000802007f */
[----:B--2---:R-:W-:Y:S05]  /*15c60*/  @!P1 BRA `(.L_x_22) ;  /* 0xfffffffc00f09947 */ /* 0x004fea000383ffff */
[----:B------:R-:W-:Y:S05]  /*15c70*/  BRA `(.L_x_21) ;  /* 0xfffffeb800ec7947 */ /* 0x000fea000383ffff */
.L_x_27:
[----:B-1----:R-:W-:-:S04]  /*15c80*/  IMAD.U32 R7, RZ, RZ, UR4 ;  /* 0x00000004ff077e24 */ /* 0x002fc8000f8e00ff */
[----:B------:R1:W2:Y:S03]  /*15c90*/  SYNCS.PHASECHK.TRANS64.TRYWAIT P1, [R7+URZ], R5 ;  /* 0x00000005070075a7 */ /* 0x0002a6000802017f */
[----:B--2---:R-:W-:Y:S05]  /*15ca0*/  @!P1 NANOSLEEP.SYNCS 0x989680 ;  /* 0x009896800000995d */ /* 0x004fea0003900000 */
[----:B------:R-:W2:Y:S02]  /*15cb0*/  @!P1 SYNCS.PHASECHK.TRANS64 P1, [R7+URZ], R5 ;  /* 0x00000005070095a7 */ /* 0x000ea4000802007f */
[----:B--2---:R-:W-:Y:S05]  /*15cc0*/  @!P1 BRA `(.L_x_27) ;  /* 0xfffffffc00ec9947 */ /* 0x004fea000383ffff */
[----:B------:R-:W-:Y:S05]  /*15cd0*/  BRA `(.L_x_26) ;  /* 0xfffffec0007c7947 */ /* 0x000fea000383ffff */
.L_x_552:
[----:B------:R-:W-:Y:S01]  /*15ce0*/  BSSY B1, `(.L_x_581) ;  /* 0x0000006000017945 */ /* 0x000fe20003800000 */
[----:B------:R-:W-:-:S07]  /*15cf0*/  IMAD.MOV.U32 R15, RZ, RZ, -0x1 ;  /* 0xffffffffff0f7424 */ /* 0x000fce00078e00ff */
[----:B------:R-:W-:Y:S05]  /*15d00*/  WARPSYNC.COLLECTIVE R15, `(.L_x_582) ;  /* 0x000000000f0c7348 */ /* 0x000fea0003c00000 */
[----:B------:R-:W-:Y:S02]  /*15d10*/  ELECT P6, UR62, PT ;  /* 0x00000000003e782f */ /* 0x000fe400038c0000 */
[----:B------:R-:W-:Y:S01]  /*15d20*/  MOV R14, UR62 ;  /* 0x0000003e000e7c02 */ /* 0x000fe20008000f00 */
[----:B------:R-:W-:Y:S10]  /*15d30*/  ENDCOLLECTIVE ;  /* 0x000000000000791b */ /* 0x000ff40003800000 */
.L_x_582:
[----:B------:R-:W-:Y:S05]  /*15d40*/  BSYNC B1 ;  /* 0x0000000000017941 */ /* 0x000fea0003800000 */
.L_x_581:
[----:B------:R-:W-:Y:S05]  /*15d50*/  BRA `(.L_x_583) ;  /* 0xffffffe8009c7947 */ /* 0x000fea000383ffff */
.L_x_555:
[----:B0-----:R0:W1:Y:S02]  /*15d60*/  SYNCS.PHASECHK.TRANS64.TRYWAIT P0, [R5+URZ+0x70], R14 ;  /* 0x0000700e050075a7 */ /* 0x001064000800017f */
[----:B-1----:R-:W-:Y:S05]  /*15d70*/  @!P0 NANOSLEEP.SYNCS 0x989680 ;  /* 0x009896800000895d */ /* 0x002fea0003900000 */
[----:B------:R-:W1:Y:S02]  /*15d80*/  @!P0 SYNCS.PHASECHK.TRANS64 P0, [R5+URZ+0x70], R14 ;  /* 0x0000700e050085a7 */ /* 0x000e64000800007f */
[----:B-1----:R-:W-:Y:S05]  /*15d90*/  @!P0 BRA `(.L_x_555) ;  /* 0xfffffffc00f08947 */ /* 0x002fea000383ffff */
[----:B------:R-:W-:Y:S05]  /*15da0*/  BRA `(.L_x_584) ;  /* 0xffffffe800d47947 */ /* 0x000fea000383ffff */
.L_x_563:
[----:B------:R-:W-:Y:S01]  /*15db0*/  BSSY B0, `(.L_x_585) ;  /* 0x0000006000007945 */ /* 0x000fe20003800000 */
[----:B------:R-:W-:-:S07]  /*15dc0*/  IMAD.MOV.U32 R15, RZ, RZ, -0x1 ;  /* 0xffffffffff0f7424 */ /* 0x000fce00078e00ff */
[----:B------:R-:W-:Y:S05]  /*15dd0*/  WARPSYNC.COLLECTIVE R15, `(.L_x_586) ;  /* 0x000000000f0c7348 */ /* 0x000fea0003c00000 */
[----:B------:R-:W-:Y:S02]  /*15de0*/  ELECT P6, UR62, PT ;  /* 0x00000000003e782f */ /* 0x000fe400038c0000 */
[----:B------:R-:W-:Y:S01]  /*15df0*/  MOV R14, UR62 ;  /* 0x0000003e000e7c02 */ /* 0x000fe20008000f00 */
[----:B------:R-:W-:Y:S10]  /*15e00*/  ENDCOLLECTIVE ;  /* 0x000000000000791b */ /* 0x000ff40003800000 */
.L_x_586:
[----:B------:R-:W-:Y:S05]  /*15e10*/  BSYNC B0 ;  /* 0x0000000000007941 */ /* 0x000fea0003800000 */
.L_x_585:
[----:B------:R-:W-:Y:S05]  /*15e20*/  BRA `(.L_x_587) ;  /* 0xfffffff400607947 */ /* 0x000fea000383ffff */
.L_x_567:
[----:B0-----:R0:W1:Y:S02]  /*15e30*/  SYNCS.PHASECHK.TRANS64.TRYWAIT P0, [R5+URZ], R2 ;  /* 0x00000002050075a7 */ /* 0x001064000800017f */
[----:B-1----:R-:W-:Y:S05]  /*15e40*/  @!P0 NANOSLEEP.SYNCS 0x989680 ;  /* 0x009896800000895d */ /* 0x002fea0003900000 */
[----:B------:R-:W1:Y:S02]  /*15e50*/  @!P0 SYNCS.PHASECHK.TRANS64 P0, [R5+URZ], R2 ;  /* 0x00000002050085a7 */ /* 0x000e64000800007f */
[----:B-1----:R-:W-:Y:S05]  /*15e60*/  @!P0 BRA `(.L_x_567) ;  /* 0xfffffffc00f08947 */ /* 0x002fea000383ffff */
[----:B------:R-:W-:Y:S05]  /*15e70*/  BRA `(.L_x_588) ;  /* 0xfffffff400887947 */ /* 0x000fea000383ffff */
.L_x_568:
[----:B0-----:R0:W1:Y:S02]  /*15e80*/  SYNCS.PHASECHK.TRANS64.TRYWAIT P0, [R7+URZ], R0 ;  /* 0x00000000070075a7 */ /* 0x001064000800017f */
[----:B-1----:R-:W-:Y:S05]  /*15e90*/  @!P0 NANOSLEEP.SYNCS 0x989680 ;  /* 0x009896800000895d */ /* 0x002fea0003900000 */
[----:B------:R-:W1:Y:S02]  /*15ea0*/  @!P0 SYNCS.PHASECHK.TRANS64 P0, [R7+URZ], R0 ;  /* 0x00000000070085a7 */ /* 0x000e64000800007f */
[----:B-1----:R-:W-:Y:S05]  /*15eb0*/  @!P0 BRA `(.L_x_568) ;  /* 0xfffffffc00f08947 */ /* 0x002fea000383ffff */
[----:B------:R-:W-:Y:S05]  /*15ec0*/  BRA `(.L_x_589) ;  /* 0xfffffff400987947 */ /* 0x000fea000383ffff */
.L_x_569:
[----:B0-----:R0:W1:Y:S02]  /*15ed0*/  SYNCS.PHASECHK.TRANS64.TRYWAIT P0, [R7+URZ], R0 ;  /* 0x00000000070075a7 */ /* 0x001064000800017f */
[----:B-1----:R-:W-:Y:S05]  /*15ee0*/  @!P0 NANOSLEEP.SYNCS 0x989680 ;  /* 0x009896800000895d */ /* 0x002fea0003900000 */
[----:B------:R-:W1:Y:S02]  /*15ef0*/  @!P0 SYNCS.PHASECHK.TRANS64 P0, [R7+URZ], R0 ;  /* 0x00000000070085a7 */ /* 0x000e64000800007f */
[----:B-1----:R-:W-:Y:S05]  /*15f00*/  @!P0 BRA `(.L_x_569) ;  /* 0xfffffffc00f08947 */ /* 0x002fea000383ffff */
[----:B------:R-:W-:Y:S05]  /*15f10*/  BRA `(.L_x_590) ;  /* 0xfffffff400a87947 */ /* 0x000fea000383ffff */
.L_x_570:
[----:B0-----:R0:W1:Y:S02]  /*15f20*/  SYNCS.PHASECHK.TRANS64.TRYWAIT P0, [R7+URZ], R0 ;  /* 0x00000000070075a7 */ /* 0x001064000800017f */
[----:B-1----:R-:W-:Y:S05]  /*15f30*/  @!P0 NANOSLEEP.SYNCS 0x989680 ;  /* 0x009896800000895d */ /* 0x002fea0003900000 */
[----:B------:R-:W1:Y:S02]  /*15f40*/  @!P0 SYNCS.PHASECHK.TRANS64 P0, [R7+URZ], R0 ;  /* 0x00000000070085a7 */ /* 0x000e64000800007f */
[----:B-1----:R-:W-:Y:S05]  /*15f50*/  @!P0 BRA `(.L_x_570) ;  /* 0xfffffffc00f08947 */ /* 0x002fea000383ffff */
[----:B------:R-:W-:Y:S05]  /*15f60*/  BRA `(.L_x_591) ;  /* 0xfffffff400b87947 */ /* 0x000fea000383ffff */
.L_x_571:
[----:B0-----:R0:W1:Y:S02]  /*15f70*/  SYNCS.PHASECHK.TRANS64.TRYWAIT P0, [R7+URZ], R0 ;  /* 0x00000000070075a7 */ /* 0x001064000800017f */
[----:B-1----:R-:W-:Y:S05]  /*15f80*/  @!P0 NANOSLEEP.SYNCS 0x989680 ;  /* 0x009896800000895d */ /* 0x002fea0003900000 */
[----:B------:R-:W1:Y:S02]  /*15f90*/  @!P0 SYNCS.PHASECHK.TRANS64 P0, [R7+URZ], R0 ;  /* 0x00000000070085a7 */ /* 0x000e64000800007f */
[----:B-1----:R-:W-:Y:S05]  /*15fa0*/  @!P0 BRA `(.L_x_571) ;  /* 0xfffffffc00f08947 */ /* 0x002fea000383ffff */
[----:B------:R-:W-:Y:S05]  /*15fb0*/  BRA `(.L_x_592) ;  /* 0xfffffff400c87947 */ /* 0x000fea000383ffff */
.L_x_572:
[----:B0-----:R0:W1:Y:S02]  /*15fc0*/  SYNCS.PHASECHK.TRANS64.TRYWAIT P0, [R7+URZ], R0 ;  /* 0x00000000070075a7 */ /* 0x001064000800017f */
[----:B-1----:R-:W-:Y:S05]  /*15fd0*/  @!P0 NANOSLEEP.SYNCS 0x989680 ;  /* 0x009896800000895d */ /* 0x002fea0003900000 */
[----:B------:R-:W1:Y:S02]  /*15fe0*/  @!P0 SYNCS.PHASECHK.TRANS64 P0, [R7+URZ], R0 ;  /* 0x00000000070085a7 */ /* 0x000e64000800007f */
[----:B-1----:R-:W-:Y:S05]  /*15ff0*/  @!P0 BRA `(.L_x_572) ;  /* 0xfffffffc00f08947 */ /* 0x002fea000383ffff */
[----:B------:R-:W-:Y:S05]  /*16000*/  BRA `(.L_x_593) ;  /* 0xfffffff400d87947 */ /* 0x000fea000383ffff */
.L_x_573:
[----:B0-----:R0:W1:Y:S02]  /*16010*/  SYNCS.PHASECHK.TRANS64.TRYWAIT P0, [R7+URZ], R0 ;  /* 0x00000000070075a7 */ /* 0x001064000800017f */
[----:B-1----:R-:W-:Y:S05]  /*16020*/  @!P0 NANOSLEEP.SYNCS 0x989680 ;  /* 0x009896800000895d */ /* 0x002fea0003900000 */
[----:B------:R-:W1:Y:S02]  /*16030*/  @!P0 SYNCS.PHASECHK.TRANS64 P0, [R7+URZ], R0 ;  /* 0x00000000070085a7 */ /* 0x000e64000800007f */
[----:B-1----:R-:W-:Y:S05]  /*16040*/  @!P0 BRA `(.L_x_573) ;  /* 0xfffffffc00f08947 */ /* 0x002fea000383ffff */
[----:B------:R-:W-:Y:S05]  /*16050*/  BRA `(.L_x_594) ;  /* 0xfffffff400e87947 */ /* 0x000fea000383ffff */
.L_x_574:
[----:B0-----:R0:W1:Y:S02]  /*16060*/  SYNCS.PHASECHK.TRANS64.TRYWAIT P0, [R7+URZ], R0 ;  /* 0x00000000070075a7 */ /* 0x001064000800017f */
[----:B-1----:R-:W-:Y:S05]  /*16070*/  @!P0 NANOSLEEP.SYNCS 0x989680 ;  /* 0x009896800000895d */ /* 0x002fea0003900000 */
[----:B------:R-:W1:Y:S02]  /*16080*/  @!P0 SYNCS.PHASECHK.TRANS64 P0, [R7+URZ], R0 ;  /* 0x00000000070085a7 */ /* 0x000e64000800007f */
[----:B-1----:R-:W-:Y:S05]  /*16090*/  @!P0 BRA `(.L_x_574) ;  /* 0xfffffffc00f08947 */ /* 0x002fea000383ffff */
[----:B------:R-:W-:Y:S05]  /*160a0*/  BRA `(.L_x_595) ;  /* 0xfffffff400f87947 */ /* 0x000fea000383ffff */
.L_x_575:
[----:B0-----:R0:W1:Y:S02]  /*160b0*/  SYNCS.PHASECHK.TRANS64.TRYWAIT P0, [R7+URZ], R0 ;  /* 0x00000000070075a7 */ /* 0x001064000800017f */
[----:B-1----:R-:W-:Y:S05]  /*160c0*/  @!P0 NANOSLEEP.SYNCS 0x989680 ;  /* 0x009896800000895d */ /* 0x002fea0003900000 */
[----:B------:R-:W1:Y:S02]  /*160d0*/  @!P0 SYNCS.PHASECHK.TRANS64 P0, [R7+URZ], R0 ;  /* 0x00000000070085a7 */ /* 0x000e64000800007f */
[----:B-1----:R-:W-:Y:S05]  /*160e0*/  @!P0 BRA `(.L_x_575) ;  /* 0xfffffffc00f08947 */ /* 0x002fea000383ffff */
[----:B------:R-:W-:Y:S05]  /*160f0*/  BRA `(.L_x_596) ;  /* 0xfffffff800087947 */ /* 0x000fea000383ffff */
.L_x_576:
[----:B0-----:R0:W1:Y:S02]  /*16100*/  SYNCS.PHASECHK.TRANS64.TRYWAIT P0, [R7+URZ], R0 ;  /* 0x00000000070075a7 */ /* 0x001064000800017f */
[----:B-1----:R-:W-:Y:S05]  /*16110*/  @!P0 NANOSLEEP.SYNCS 0x989680 ;  /* 0x009896800000895d */ /* 0x002fea0003900000 */
[----:B------:R-:W1:Y:S02]  /*16120*/  @!P0 SYNCS.PHASECHK.TRANS64 P0, [R7+URZ], R0 ;  /* 0x00000000070085a7 */ /* 0x000e64000800007f */
[----:B-1----:R-:W-:Y:S05]  /*16130*/  @!P0 BRA `(.L_x_576) ;  /* 0xfffffffc00f08947 */ /* 0x002fea000383ffff */
[----:B------:R-:W-:Y:S05]  /*16140*/  BRA `(.L_x_597) ;  /* 0xfffffff800187947 */ /* 0x000fea000383ffff */
.L_x_577:
[----:B0-----:R0:W1:Y:S02]  /*16150*/  SYNCS.PHASECHK.TRANS64.TRYWAIT P0, [R7+URZ], R0 ;  /* 0x00000000070075a7 */ /* 0x001064000800017f */
[----:B-1----:R-:W-:Y:S05]  /*16160*/  @!P0 NANOSLEEP.SYNCS 0x989680 ;  /* 0x009896800000895d */ /* 0x002fea0003900000 */
[----:B------:R-:W1:Y:S02]  /*16170*/  @!P0 SYNCS.PHASECHK.TRANS64 P0, [R7+URZ], R0 ;  /* 0x00000000070085a7 */ /* 0x000e64000800007f */
[----:B-1----:R-:W-:Y:S05]  /*16180*/  @!P0 BRA `(.L_x_577) ;  /* 0xfffffffc00f08947 */ /* 0x002fea000383ffff */
[----:B------:R-:W-:Y:S05]  /*16190*/  BRA `(.L_x_598) ;  /* 0xfffffff800287947 */ /* 0x000fea000383ffff */
.L_x_578:
[----:B0-----:R0:W1:Y:S02]  /*161a0*/  SYNCS.PHASECHK.TRANS64.TRYWAIT P0, [R7+URZ], R0 ;  /* 0x00000000070075a7 */ /* 0x001064000800017f */
[----:B-1----:R-:W-:Y:S05]  /*161b0*/  @!P0 NANOSLEEP.SYNCS 0x989680 ;  /* 0x009896800000895d */ /* 0x002fea0003900000 */
[----:B------:R-:W1:Y:S02]  /*161c0*/  @!P0 SYNCS.PHASECHK.TRANS64 P0, [R7+URZ], R0 ;  /* 0x00000000070085a7 */ /* 0x000e64000800007f */
[----:B-1----:R-:W-:Y:S05]  /*161d0*/  @!P0 BRA `(.L_x_578) ;  /* 0xfffffffc00f08947 */ /* 0x002fea000383ffff */
[----:B------:R-:W-:Y:S05]  /*161e0*/  BRA `(.L_x_599) ;  /* 0xfffffff800387947 */ /* 0x000fea000383ffff */
.L_x_579:
[----:B0-----:R0:W1:Y:S02]  /*161f0*/  SYNCS.PHASECHK.TRANS64.TRYWAIT P0, [R7+URZ], R0 ;  /* 0x00000000070075a7 */ /* 0x001064000800017f */
[----:B-1----:R-:W-:Y:S05]  /*16200*/  @!P0 NANOSLEEP.SYNCS 0x989680 ;  /* 0x009896800000895d */ /* 0x002fea0003900000 */
[----:B------:R-:W1:Y:S02]  /*16210*/  @!P0 SYNCS.PHASECHK.TRANS64 P0, [R7+URZ], R0 ;  /* 0x00000000070085a7 */ /* 0x000e64000800007f */
[----:B-1----:R-:W-:Y:S05]  /*16220*/  @!P0 BRA `(.L_x_579) ;  /* 0xfffffffc00f08947 */ /* 0x002fea000383ffff */
[----:B------:R-:W-:Y:S05]  /*16230*/  BRA `(.L_x_600) ;  /* 0xfffffff800487947 */ /* 0x000fea000383ffff */
.L_x_601:
[----:B------:R-:W-:-:S00]  /*16240*/  BRA `(.L_x_601) ;  /* 0xfffffffc00fc7947 */ /* 0x000fc0000383ffff */
[----:B------:R-:W-:-:S00]  /*16250*/  NOP ;  /* 0x0000000000007918 */ /* 0x000fc00000000000 */
        /* <DEDUP_REMOVED lines=10> */
.L_x_602:


//--------------------- .nv.global.init           --------------------------
	.section	.nv.global.init,"aw",@progbits
.nv.global.init:
	.type		$str$22,@object
	.size		$str$22,($str$23 - $str$22)
$str$22:
        /*0000*/ 	.byte	0x6b, 0x5f, 0x74, 0x69, 0x6c, 0x65, 0x5f, 0x63, 0x6f, 0x75, 0x6e, 0x74, 0x20, 0x3e, 0x3d, 0x20
        /*0010*/ 	.byte	0x31, 0x00
	.type		$str$23,@object
	.size		$str$23,(__unnamed_1 - $str$23)
$str$23:
        /*0012*/ 	.byte	0x2f, 0x74, 0x6d, 0x70, 0x2f, 0x63, 0x75, 0x74, 0x6c, 0x61, 0x73, 0x73, 0x5f, 0x73, 0x77, 0x65
        /*0022*/ 	.byte	0x65, 0x70, 0x5f, 0x73, 0x72, 0x63, 0x2f, 0x69, 0x6e, 0x63, 0x6c, 0x75, 0x64, 0x65, 0x2f, 0x63
        /*0032*/ 	.byte	0x75, 0x74, 0x6c, 0x61, 0x73, 0x73, 0x2f, 0x67, 0x65, 0x6d, 0x6d, 0x2f, 0x63, 0x6f, 0x6c, 0x6c
        /*0042*/ 	.byte	0x65, 0x63, 0x74, 0x69, 0x76, 0x65, 0x2f, 0x73, 0x6d, 0x39, 0x30, 0x5f, 0x6d, 0x6d, 0x61, 0x5f
        /*0052*/ 	.byte	0x74, 0x6d, 0x61, 0x5f, 0x67, 0x6d, 0x6d, 0x61, 0x5f, 0x73, 0x73, 0x5f, 0x77, 0x61, 0x72, 0x70
        /*0062*/ 	.byte	0x73, 0x70, 0x65, 0x63, 0x69, 0x61, 0x6c, 0x69, 0x7a, 0x65, 0x64, 0x2e, 0x68, 0x70, 0x70, 0x00
	.type		__unnamed_1,@object
	.size		__unnamed_1,(.L_0 - __unnamed_1)
__unnamed_1:
        /* <DEDUP_REMOVED lines=182> */
        /*0bd2*/ 	.byte	0x79, 0x5d, 0x00
.L_0:


//--------------------- .nv.shared._ZN7cutlass13device_kernelINS_4gemm6kernel13GemmUniversalIN4cute5tupleIJiiiiEEENS1_10collective13CollectiveMmaINS1_34MainloopSm90TmaGmmaWarpSpecializedILi14ENS5_IJNS4_1CILi2EEENSA_ILi1EEESC_EEENS1_35KernelTmaWarpSpecializedCooperativeEEENS5_IJNSA_ILi256EEESG_NSA_ILi16EEEEEENS_10bfloat16_tENS5_IJlSC_lEEESJ_SK_NS4_8TiledMMAINS4_8MMA_AtomIJNS4_4SM904GMMA28MMA_64x256x16_F32BF16BF16_SSILNSO_5MajorE0ELSQ_0ELNSO_7ScaleInE1ELSR_1EEEEEENS4_6LayoutISD_NS5_IJSC_NSA_ILi0EEESV_EEEEENS5_IJNS4_10UnderscoreESY_SY_EEEEENS4_13SM90_TMA_LOADENS4_14ComposedLayoutINS4_7SwizzleILi1ELi4ELi3EEENS4_18smem_ptr_flag_bitsILi16EEENSU_INS5_IJNSA_ILi8EEESH_EEENS5_IJSH_SC_EEEEEEEvNS4_8identityENS4_23SM90_TMA_LOAD_MULTICASTES1B_vS1C_EENS_8epilogue10collective6detail29Sm90TmaWarpSpecializedAdapterINS1G_15DefaultEpilogueISJ_SK_SK_NS1F_6thread17LinearCombinationISJ_Li1EffLNS1K_9ScaleType4KindE0ELNS_15FloatRoundStyleE2ESJ_EENS1_15EpilogueDefaultEEEEEvvEEEEvNT_6ParamsE --------------------------
	.section	.nv.shared._ZN7cutlass13device_kernelINS_4gemm6kernel13GemmUniversalIN4cute5tupleIJiiiiEEENS1_10collective13CollectiveMmaINS1_34MainloopSm90TmaGmmaWarpSpecializedILi14ENS5_IJNS4_1CILi2EEENSA_ILi1EEESC_EEENS1_35KernelTmaWarpSpecializedCooperativeEEENS5_IJNSA_ILi256EEESG_NSA_ILi16EEEEEENS_10bfloat16_tENS5_IJlSC_lEEESJ_SK_NS4_8TiledMMAINS4_8MMA_AtomIJNS4_4SM904GMMA28MMA_64x256x16_F32BF16BF16_SSILNSO_5MajorE0ELSQ_0ELNSO_7ScaleInE1ELSR_1EEEEEENS4_6LayoutISD_NS5_IJSC_NSA_ILi0EEESV_EEEEENS5_IJNS4_10UnderscoreESY_SY_EEEEENS4_13SM90_TMA_LOADENS4_14ComposedLayoutINS4_7SwizzleILi1ELi4ELi3EEENS4_18smem_ptr_flag_bitsILi16EEENSU_INS5_IJNSA_ILi8EEESH_EEENS5_IJSH_SC_EEEEEEEvNS4_8identityENS4_23SM90_TMA_LOAD_MULTICASTES1B_vS1C_EENS_8epilogue10collective6detail29Sm90TmaWarpSpecializedAdapterINS1G_15DefaultEpilogueISJ_SK_SK_NS1F_6thread17LinearCombinationISJ_Li1EffLNS1K_9ScaleType4KindE0ELNS_15FloatRoundStyleE2ESJ_EENS1_15EpilogueDefaultEEEEEvvEEEEvNT_6ParamsE,"aw",@nobits
	.sectionflags	@""
	.align	16
	.zero		1024


//--------------------- .nv.shared.reserved.0     --------------------------
	.section	.nv.shared.reserved.0,"aw",@nobits
	.weak		__nv_reservedSMEM_offset_0_alias
	.size		__nv_reservedSMEM_offset_0_alias, 0, 0
	.other		__nv_reservedSMEM_offset_0_alias,@"STO_CUDA_RESERVED_SHARED STV_DEFAULT"
__nv_reservedSMEM_offset_0_alias:
	.zero		0


//--------------------- .nv.global                --------------------------
	.section	.nv.global,"aw",@nobits
.nv.global:
	.type		_ZN40_INTERNAL_28172548_4_k_cu_321eed2b_105064cute1_E,@object
	.size		_ZN40_INTERNAL_28172548_4_k_cu_321eed2b_105064cute1_E,(_ZN40_INTERNAL_28172548_4_k_cu_321eed2b_105064cuda3std3__45__cpo6cbeginE - _ZN40_INTERNAL_28172548_4_k_cu_321eed2b_105064cute1_E)
_ZN40_INTERNAL_28172548_4_k_cu_321eed2b_105064cute1_E:
	.zero		1
	.type		_ZN40_INTERNAL_28172548_4_k_cu_321eed2b_105064cuda3std3__45__cpo6cbeginE,@object
	.size		_ZN40_INTERNAL_28172548_4_k_cu_321eed2b_105064cuda3std3__45__cpo6cbeginE,(_ZN40_INTERNAL_28172548_4_k_cu_321eed2b_105064cuda3std3__48in_placeE - _ZN40_INTERNAL_28172548_4_k_cu_321eed2b_105064cuda3std3__45__cpo6cbeginE)
_ZN40_INTERNAL_28172548_4_k_cu_321eed2b_105064cuda3std3__45__cpo6cbeginE:
	.zero		1
	.type		_ZN40_INTERNAL_28172548_4_k_cu_321eed2b_105064cuda3std3__48in_placeE,@object
	.size		_ZN40_INTERNAL_28172548_4_k_cu_321eed2b_105064cuda3std3__48in_placeE,(_ZN40_INTERNAL_28172548_4_k_cu_321eed2b_105064cuda3std6ranges3__45__cpo9iter_moveE - _ZN40_INTERNAL_28172548_4_k_cu_321eed2b_105064cuda3std3__48in_placeE)
_ZN40_INTERNAL_28172548_4_k_cu_321eed2b_105064cuda3std3__48in_placeE:
	.zero		1
	.type		_ZN40_INTERNAL_28172548_4_k_cu_321eed2b_105064cuda3std6ranges3__45__cpo9iter_moveE,@object
	.size		_ZN40_INTERNAL_28172548_4_k_cu_321eed2b_105064cuda3std6ranges3__45__cpo9iter_moveE,(_ZN40_INTERNAL_28172548_4_k_cu_321eed2b_105064cuda3std3__45__cpo5beginE - _ZN40_INTERNAL_28172548_4_k_cu_321eed2b_105064cuda3std6ranges3__45__cpo9iter_moveE)
_ZN40_INTERNAL_28172548_4_k_cu_321eed2b_105064cuda3std6ranges3__45__cpo9iter_moveE:
	.zero		1
	.type		_ZN40_INTERNAL_28172548_4_k_cu_321eed2b_105064cuda3std3__45__cpo5beginE,@object
	.size		_ZN40_INTERNAL_28172548_4_k_cu_321eed2b_105064cuda3std3__45__cpo5beginE,(_ZN40_INTERNAL_28172548_4_k_cu_321eed2b_105064cuda3std3__442_GLOBAL__N__28172548_4_k_cu_321eed2b_105066ignoreE - _ZN40_INTERNAL_28172548_4_k_cu_321eed2b_105064cuda3std3__45__cpo5beginE)
_ZN40_INTERNAL_28172548_4_k_cu_321eed2b_105064cuda3std3__45__cpo5beginE:
	.zero		1
	.type		_ZN40_INTERNAL_28172548_4_k_cu_321eed2b_105064cuda3std3__442_GLOBAL__N__28172548_4_k_cu_321eed2b_105066ignoreE,@object
	.size		_ZN40_INTERNAL_28172548_4_k_cu_321eed2b_105064cuda3std3__442_GLOBAL__N__28172548_4_k_cu_321eed2b_105066ignoreE,(_ZN40_INTERNAL_28172548_4_k_cu_321eed2b_105064cute7productE - _ZN40_INTERNAL_28172548_4_k_cu_321eed2b_105064cuda3std3__442_GLOBAL__N__28172548_4_k_cu_321eed2b_105066ignoreE)
_ZN40_INTERNAL_28172548_4_k_cu_321eed2b_105064cuda3std3__442_GLOBAL__N__28172548_4_k_cu_321eed2b_105066ignoreE:
	.zero		1
	.type		_ZN40_INTERNAL_28172548_4_k_cu_321eed2b_105064cute7productE,@object
	.size		_ZN40_INTERNAL_28172548_4_k_cu_321eed2b_105064cute7productE,(_ZN40_INTERNAL_28172548_4_k_cu_321eed2b_105064cuda3std3__45__cpo3endE - _ZN40_INTERNAL_28172548_4_k_cu_321eed2b_105064cute7productE)
_ZN40_INTERNAL_28172548_4_k_cu_321eed2b_105064cute7productE:
	.zero		1
	.type		_ZN40_INTERNAL_28172548_4_k_cu_321eed2b_105064cuda3std3__45__cpo3endE,@object
	.size		_ZN40_INTERNAL_28172548_4_k_cu_321eed2b_105064cuda3std3__45__cpo3endE,(_ZN40_INTERNAL_28172548_4_k_cu_321eed2b_105064cuda3std3__419piecewise_constructE - _ZN40_INTERNAL_28172548_4_k_cu_321eed2b_105064cuda3std3__45__cpo3endE)
_ZN40_INTERNAL_28172548_4_k_cu_321eed2b_105064cuda3std3__45__cpo3endE:
	.zero		1
	.type		_ZN40_INTERNAL_28172548_4_k_cu_321eed2b_105064cuda3std3__419piecewise_constructE,@object
	.size		_ZN40_INTERNAL_28172548_4_k_cu_321eed2b_105064cuda3std3__419piecewise_constructE,(_ZN40_INTERNAL_28172548_4_k_cu_321eed2b_105064cuda3std3__45__cpo4cendE - _ZN40_INTERNAL_28172548_4_k_cu_321eed2b_105064cuda3std3__419piecewise_constructE)
_ZN40_INTERNAL_28172548_4_k_cu_321eed2b_105064cuda3std3__419piecewise_constructE:
	.zero		1
	.type		_ZN40_INTERNAL_28172548_4_k_cu_321eed2b_105064cuda3std3__45__cpo4cendE,@object
	.size		_ZN40_INTERNAL_28172548_4_k_cu_321eed2b_105064cuda3std3__45__cpo4cendE,(_ZN40_INTERNAL_28172548_4_k_cu_321eed2b_105064cuda3std6ranges3__45__cpo4swapE - _ZN40_INTERNAL_28172548_4_k_cu_321eed2b_105064cuda3std3__45__cpo4cendE)
_ZN40_INTERNAL_28172548_4_k_cu_321eed2b_105064cuda3std3__45__cpo4cendE:
	.zero		1
	.type		_ZN40_INTERNAL_28172548_4_k_cu_321eed2b_105064cuda3std6ranges3__45__cpo4swapE,@object
	.size		_ZN40_INTERNAL_28172548_4_k_cu_321eed2b_105064cuda3std6ranges3__45__cpo4swapE,(.L_8 - _ZN40_INTERNAL_28172548_4_k_cu_321eed2b_105064cuda3std6ranges3__45__cpo4swapE)
_ZN40_INTERNAL_28172548_4_k_cu_321eed2b_105064cuda3std6ranges3__45__cpo4swapE:
	.zero		1
.L_8:


//--------------------- .nv.constant0._ZN7cutlass13device_kernelINS_4gemm6kernel13GemmUniversalIN4cute5tupleIJiiiiEEENS1_10collective13CollectiveMmaINS1_34MainloopSm90TmaGmmaWarpSpecializedILi14ENS5_IJNS4_1CILi2EEENSA_ILi1EEESC_EEENS1_35KernelTmaWarpSpecializedCooperativeEEENS5_IJNSA_ILi256EEESG_NSA_ILi16EEEEEENS_10bfloat16_tENS5_IJlSC_lEEESJ_SK_NS4_8TiledMMAINS4_8MMA_AtomIJNS4_4SM904GMMA28MMA_64x256x16_F32BF16BF16_SSILNSO_5MajorE0ELSQ_0ELNSO_7ScaleInE1ELSR_1EEEEEENS4_6LayoutISD_NS5_IJSC_NSA_ILi0EEESV_EEEEENS5_IJNS4_10UnderscoreESY_SY_EEEEENS4_13SM90_TMA_LOADENS4_14ComposedLayoutINS4_7SwizzleILi1ELi4ELi3EEENS4_18smem_ptr_flag_bitsILi16EEENSU_INS5_IJNSA_ILi8EEESH_EEENS5_IJSH_SC_EEEEEEEvNS4_8identityENS4_23SM90_TMA_LOAD_MULTICASTES1B_vS1C_EENS_8epilogue10collective6detail29Sm90TmaWarpSpecializedAdapterINS1G_15DefaultEpilogueISJ_SK_SK_NS1F_6thread17LinearCombinationISJ_Li1EffLNS1K_9ScaleType4KindE0ELNS_15FloatRoundStyleE2ESJ_EENS1_15EpilogueDefaultEEEEEvvEEEEvNT_6ParamsE --------------------------
	.section	.nv.constant0._ZN7cutlass13device_kernelINS_4gemm6kernel13GemmUniversalIN4cute5tupleIJiiiiEEENS1_10collective13CollectiveMmaINS1_34MainloopSm90TmaGmmaWarpSpecializedILi14ENS5_IJNS4_1CILi2EEENSA_ILi1EEESC_EEENS1_35KernelTmaWarpSpecializedCooperativeEEENS5_IJNSA_ILi256EEESG_NSA_ILi16EEEEEENS_10bfloat16_tENS5_IJlSC_lEEESJ_SK_NS4_8TiledMMAINS4_8MMA_AtomIJNS4_4SM904GMMA28MMA_64x256x16_F32BF16BF16_SSILNSO_5MajorE0ELSQ_0ELNSO_7ScaleInE1ELSR_1EEEEEENS4_6LayoutISD_NS5_IJSC_NSA_ILi0EEESV_EEEEENS5_IJNS4_10UnderscoreESY_SY_EEEEENS4_13SM90_TMA_LOADENS4_14ComposedLayoutINS4_7SwizzleILi1ELi4ELi3EEENS4_18smem_ptr_flag_bitsILi16EEENSU_INS5_IJNSA_ILi8EEESH_EEENS5_IJSH_SC_EEEEEEEvNS4_8identityENS4_23SM90_TMA_LOAD_MULTICASTES1B_vS1C_EENS_8epilogue10collective6detail29Sm90TmaWarpSpecializedAdapterINS1G_15DefaultEpilogueISJ_SK_SK_NS1F_6thread17LinearCombinationISJ_Li1EffLNS1K_9ScaleType4KindE0ELNS_15FloatRoundStyleE2ESJ_EENS1_15EpilogueDefaultEEEEEvvEEEEvNT_6ParamsE,"a",@progbits
	.sectionflags	@""
	.align	4
.nv.constant0._ZN7cutlass13device_kernelINS_4gemm6kernel13GemmUniversalIN4cute5tupleIJiiiiEEENS1_10collective13CollectiveMmaINS1_34MainloopSm90TmaGmmaWarpSpecializedILi14ENS5_IJNS4_1CILi2EEENSA_ILi1EEESC_EEENS1_35KernelTmaWarpSpecializedCooperativeEEENS5_IJNSA_ILi256EEESG_NSA_ILi16EEEEEENS_10bfloat16_tENS5_IJlSC_lEEESJ_SK_NS4_8TiledMMAINS4_8MMA_AtomIJNS4_4SM904GMMA28MMA_64x256x16_F32BF16BF16_SSILNSO_5MajorE0ELSQ_0ELNSO_7ScaleInE1ELSR_1EEEEEENS4_6LayoutISD_NS5_IJSC_NSA_ILi0EEESV_EEEEENS5_IJNS4_10UnderscoreESY_SY_EEEEENS4_13SM90_TMA_LOADENS4_14ComposedLayoutINS4_7SwizzleILi1ELi4ELi3EEENS4_18smem_ptr_flag_bitsILi16EEENSU_INS5_IJNSA_ILi8EEESH_EEENS5_IJSH_SC_EEEEEEEvNS4_8identityENS4_23SM90_TMA_LOAD_MULTICASTES1B_vS1C_EENS_8epilogue10collective6detail29Sm90TmaWarpSpecializedAdapterINS1G_15DefaultEpilogueISJ_SK_SK_NS1F_6thread17LinearCombinationISJ_Li1EffLNS1K_9ScaleType4KindE0ELNS_15FloatRoundStyleE2ESJ_EENS1_15EpilogueDefaultEEEEEvvEEEEvNT_6ParamsE:
	.zero		1664


//--------------------- SYMBOLS --------------------------

	.type		.nv.reservedSmem.offset0,@object
	.size		.nv.reservedSmem.offset0,0x4
	.type		__assertfail,@function
